	.headerflags	@"EF_CUDA_TEXMODE_UNIFIED EF_CUDA_64BIT_ADDRESS EF_CUDA_ACCELERATORS EF_CUDA_SM90 EF_CUDA_VIRTUAL_SM(EF_CUDA_SM90)"
	.elftype	@"ET_EXEC"


//--------------------- .nv.info                  --------------------------
	.section	.nv.info,"",@"SHT_CUDA_INFO"
	.align	4


	//----- nvinfo : EIATTR_REGCOUNT
	.align		4
        /*0000*/ 	.byte	0x04, 0x2f
        /*0002*/ 	.short	(.L_1 - .L_0)
	.align		4
.L_0:
        /*0004*/ 	.word	index@(triton_poi_fused__unsafe_index_add_mul_sigmoid_sub_10)
        /*0008*/ 	.word	0x0000003c


	//----- nvinfo : EIATTR_MIN_STACK_SIZE
	.align		4
.L_1:
        /*000c*/ 	.byte	0x04, 0x12
        /*000e*/ 	.short	(.L_3 - .L_2)
	.align		4
.L_2:
        /*0010*/ 	.word	index@(triton_poi_fused__unsafe_index_add_mul_sigmoid_sub_10)
        /*0014*/ 	.word	0x00000000


	//----- nvinfo : EIATTR_FRAME_SIZE
	.align		4
.L_3:
        /*0018*/ 	.byte	0x04, 0x11
        /*001a*/ 	.short	(.L_5 - .L_4)
	.align		4
.L_4:
        /*001c*/ 	.word	index@(triton_poi_fused__unsafe_index_add_mul_sigmoid_sub_10)
        /*0020*/ 	.word	0x00000000


	//----- nvinfo : EIATTR_MIN_STACK_SIZE
	.align		4
.L_5:
        /*0024*/ 	.byte	0x04, 0x12
        /*0026*/ 	.short	(.L_7 - .L_6)
	.align		4
.L_6:
        /*0028*/ 	.word	index@(triton_poi_fused__unsafe_index_add_mul_sigmoid_sub_10)
        /*002c*/ 	.word	0x00000000
.L_7:


//--------------------- .nv.info.triton_poi_fused__unsafe_index_add_mul_sigmoid_sub_10 --------------------------
	.section	.nv.info.triton_poi_fused__unsafe_index_add_mul_sigmoid_sub_10,"",@"SHT_CUDA_INFO"
	.sectionflags	@""
	.align	4


	//----- nvinfo : EIATTR_CUDA_API_VERSION
	.align		4
        /*0000*/ 	.byte	0x04, 0x37
        /*0002*/ 	.short	(.L_9 - .L_8)
.L_8:
        /*0004*/ 	.word	0x0000007c


	//----- nvinfo : EIATTR_KPARAM_INFO
	.align		4
.L_9:
        /*0008*/ 	.byte	0x04, 0x17
        /*000a*/ 	.short	(.L_11 - .L_10)
.L_10:
        /*000c*/ 	.word	0x00000000
        /*0010*/ 	.short	0x000d
        /*0012*/ 	.short	0x0064
        /*0014*/ 	.byte	0x00, 0xf0, 0x11, 0x00


	//----- nvinfo : EIATTR_KPARAM_INFO
	.align		4
.L_11:
        /*0018*/ 	.byte	0x04, 0x17
        /*001a*/ 	.short	(.L_13 - .L_12)
.L_12:
        /*001c*/ 	.word	0x00000000
        /*0020*/ 	.short	0x000c
        /*0022*/ 	.short	0x0060
        /*0024*/ 	.byte	0x00, 0xf0, 0x11, 0x00


	//----- nvinfo : EIATTR_KPARAM_INFO
	.align		4
.L_13:
        /*0028*/ 	.byte	0x04, 0x17
        /*002a*/ 	.short	(.L_15 - .L_14)
.L_14:
        /*002c*/ 	.word	0x00000000
        /*0030*/ 	.short	0x000b
        /*0032*/ 	.short	0x0058
        /*0034*/ 	.byte	0x00, 0xf4, 0x21, 0x00


	//----- nvinfo : EIATTR_KPARAM_INFO
	.align		4
.L_15:
        /*0038*/ 	.byte	0x04, 0x17
        /*003a*/ 	.short	(.L_17 - .L_16)
.L_16:
        /*003c*/ 	.word	0x00000000
        /*0040*/ 	.short	0x000a
        /*0042*/ 	.short	0x0050
        /*0044*/ 	.byte	0x00, 0xf4, 0x21, 0x00


	//----- nvinfo : EIATTR_KPARAM_INFO
	.align		4
.L_17:
        /*0048*/ 	.byte	0x04, 0x17
        /*004a*/ 	.short	(.L_19 - .L_18)
.L_18:
        /*004c*/ 	.word	0x00000000
        /*0050*/ 	.short	0x0009
        /*0052*/ 	.short	0x0048
        /*0054*/ 	.byte	0x00, 0xf4, 0x21, 0x00


	//----- nvinfo : EIATTR_KPARAM_INFO
	.align		4
.L_19:
        /*0058*/ 	.byte	0x04, 0x17
        /*005a*/ 	.short	(.L_21 - .L_20)
.L_20:
        /*005c*/ 	.word	0x00000000
        /*0060*/ 	.short	0x0008
        /*0062*/ 	.short	0x0040
        /*0064*/ 	.byte	0x00, 0xf4, 0x21, 0x00


	//----- nvinfo : EIATTR_KPARAM_INFO
	.align		4
.L_21:
        /*0068*/ 	.byte	0x04, 0x17
        /*006a*/ 	.short	(.L_23 - .L_22)
.L_22:
        /*006c*/ 	.word	0x00000000
        /*0070*/ 	.short	0x0007
        /*0072*/ 	.short	0x0038
        /*0074*/ 	.byte	0x00, 0xf4, 0x21, 0x00


	//----- nvinfo : EIATTR_KPARAM_INFO
	.align		4
.L_23:
        /*0078*/ 	.byte	0x04, 0x17
        /*007a*/ 	.short	(.L_25 - .L_24)
.L_24:
        /*007c*/ 	.word	0x00000000
        /*0080*/ 	.short	0x0006
        /*0082*/ 	.short	0x0030
        /*0084*/ 	.byte	0x00, 0xf4, 0x21, 0x00


	//----- nvinfo : EIATTR_KPARAM_INFO
	.align		4
.L_25:
        /*0088*/ 	.byte	0x04, 0x17
        /*008a*/ 	.short	(.L_27 - .L_26)
.L_26:
        /*008c*/ 	.word	0x00000000
        /*0090*/ 	.short	0x0005
        /*0092*/ 	.short	0x0028
        /*0094*/ 	.byte	0x00, 0xf4, 0x21, 0x00


	//----- nvinfo : EIATTR_KPARAM_INFO
	.align		4
.L_27:
        /*0098*/ 	.byte	0x04, 0x17
        /*009a*/ 	.short	(.L_29 - .L_28)
.L_28:
        /*009c*/ 	.word	0x00000000
        /*00a0*/ 	.short	0x0004
        /*00a2*/ 	.short	0x0020
        /*00a4*/ 	.byte	0x00, 0xf4, 0x21, 0x00


	//----- nvinfo : EIATTR_KPARAM_INFO
	.align		4
.L_29:
        /*00a8*/ 	.byte	0x04, 0x17
        /*00aa*/ 	.short	(.L_31 - .L_30)
.L_30:
        /*00ac*/ 	.word	0x00000000
        /*00b0*/ 	.short	0x0003
        /*00b2*/ 	.short	0x0018
        /*00b4*/ 	.byte	0x00, 0xf4, 0x21, 0x00


	//----- nvinfo : EIATTR_KPARAM_INFO
	.align		4
.L_31:
        /*00b8*/ 	.byte	0x04, 0x17
        /*00ba*/ 	.short	(.L_33 - .L_32)
.L_32:
        /*00bc*/ 	.word	0x00000000
        /*00c0*/ 	.short	0x0002
        /*00c2*/ 	.short	0x0010
        /*00c4*/ 	.byte	0x00, 0xf4, 0x21, 0x00


	//----- nvinfo : EIATTR_KPARAM_INFO
	.align		4
.L_33:
        /*00c8*/ 	.byte	0x04, 0x17
        /*00ca*/ 	.short	(.L_35 - .L_34)
.L_34:
        /*00cc*/ 	.word	0x00000000
        /*00d0*/ 	.short	0x0001
        /*00d2*/ 	.short	0x0008
        /*00d4*/ 	.byte	0x00, 0xf4, 0x21, 0x00


	//----- nvinfo : EIATTR_KPARAM_INFO
	.align		4
.L_35:
        /*00d8*/ 	.byte	0x04, 0x17
        /*00da*/ 	.short	(.L_37 - .L_36)
.L_36:
        /*00dc*/ 	.word	0x00000000
        /*00e0*/ 	.short	0x0000
        /*00e2*/ 	.short	0x0000
        /*00e4*/ 	.byte	0x00, 0xf4, 0x21, 0x00


	//----- nvinfo : EIATTR_SPARSE_MMA_MASK
	.align		4
.L_37:
        /*00e8*/ 	.byte	0x03, 0x50
        /*00ea*/ 	.short	0x0000


	//----- nvinfo : EIATTR_MAXREG_COUNT
	.align		4
        /*00ec*/ 	.byte	0x03, 0x1b
        /*00ee*/ 	.short	0x00ff


	//----- nvinfo : EIATTR_EXIT_INSTR_OFFSETS
	.align		4
        /*00f0*/ 	.byte	0x04, 0x1c
        /*00f2*/ 	.short	(.L_39 - .L_38)


	//   ....[0]....
.L_38:
        /*00f4*/ 	.word	0x00003b40


	//   ....[1]....
        /*00f8*/ 	.word	0x00003b90


	//----- nvinfo : EIATTR_REQNTID
	.align		4
.L_39:
        /*00fc*/ 	.byte	0x04, 0x10
        /*00fe*/ 	.short	(.L_41 - .L_40)
.L_40:
        /*0100*/ 	.word	0x00000080
        /*0104*/ 	.word	0x00000001
        /*0108*/ 	.word	0x00000001


	//----- nvinfo : EIATTR_CBANK_PARAM_SIZE
	.align		4
.L_41:
        /*010c*/ 	.byte	0x03, 0x19
        /*010e*/ 	.short	0x0068


	//----- nvinfo : EIATTR_PARAM_CBANK
	.align		4
        /*0110*/ 	.byte	0x04, 0x0a
        /*0112*/ 	.short	(.L_43 - .L_42)
	.align		4
.L_42:
        /*0114*/ 	.word	index@(.nv.constant0.triton_poi_fused__unsafe_index_add_mul_sigmoid_sub_10)
        /*0118*/ 	.short	0x0210
        /*011a*/ 	.short	0x0068


	//----- nvinfo : EIATTR_SW_WAR
	.align		4
.L_43:
        /*011c*/ 	.byte	0x04, 0x36
        /*011e*/ 	.short	(.L_45 - .L_44)
.L_44:
        /*0120*/ 	.word	0x00000008
.L_45:


//--------------------- .nv.callgraph             --------------------------
	.section	.nv.callgraph,"",@"SHT_CUDA_CALLGRAPH"
	.align	4
	.sectionentsize	8
	.align		4
        /*0000*/ 	.word	0x00000000
	.align		4
        /*0004*/ 	.word	0xffffffff
	.align		4
        /*0008*/ 	.word	0x00000000
	.align		4
        /*000c*/ 	.word	0xfffffffe
	.align		4
        /*0010*/ 	.word	0x00000000
	.align		4
        /*0014*/ 	.word	0xfffffffd
	.align		4
        /*0018*/ 	.word	0x00000000
	.align		4
        /*001c*/ 	.word	0xfffffffc


//--------------------- .text.triton_poi_fused__unsafe_index_add_mul_sigmoid_sub_10 --------------------------
	.section	.text.triton_poi_fused__unsafe_index_add_mul_sigmoid_sub_10,"ax",@progbits
	.sectionflags	@"SHF_BARRIERS=1"
	.align	128
        .global         triton_poi_fused__unsafe_index_add_mul_sigmoid_sub_10
        .type           triton_poi_fused__unsafe_index_add_mul_sigmoid_sub_10,@function
        .size           triton_poi_fused__unsafe_index_add_mul_sigmoid_sub_10,(.L_x_1 - triton_poi_fused__unsafe_index_add_mul_sigmoid_sub_10)
        .other          triton_poi_fused__unsafe_index_add_mul_sigmoid_sub_10,@"STO_CUDA_ENTRY STV_DEFAULT"
triton_poi_fused__unsafe_index_add_mul_sigmoid_sub_10:
.text.triton_poi_fused__unsafe_index_add_mul_sigmoid_sub_10:
[----:B------:R-:W0:Y:S01]  /*0000*/  LDC R1, c[0x0][0x28] ;  /* 0x00000a00ff017b82 */ /* 0x000e220000000800 */
[----:B------:R-:W1:Y:S07]  /*0010*/  S2R R6, SR_CTAID.X ;  /* 0x0000000000067919 */ /* 0x000e6e0000002500 */
[----:B------:R-:W2:Y:S01]  /*0020*/  LDC.64 R24, c[0x0][0x218] ;  /* 0x00008600ff187b82 */ /* 0x000ea20000000a00 */
[----:B------:R-:W-:Y:S02]  /*0030*/  CS2R R12, SRZ ;  /* 0x00000000000c7805 */ /* 0x000fe4000001ff00 */
[----:B------:R-:W-:-:S02]  /*0040*/  CS2R R10, SRZ ;  /* 0x00000000000a7805 */ /* 0x000fc4000001ff00 */
[----:B------:R-:W-:Y:S01]  /*0050*/  CS2R R8, SRZ ;  /* 0x0000000000087805 */ /* 0x000fe2000001ff00 */
[----:B------:R-:W-:Y:S02]  /*0060*/  ULDC.64 UR6, c[0x0][0x208] ;  /* 0x0000820000067ab9 */ /* 0x000fe40000000a00 */
[----:B------:R-:W3:Y:S08]  /*0070*/  LDC.64 R16, c[0x0][0x228] ;  /* 0x00008a00ff107b82 */ /* 0x000ef00000000a00 */
[----:B------:R-:W4:Y:S01]  /*0080*/  LDC.64 R20, c[0x0][0x210] ;  /* 0x00008400ff147b82 */ /* 0x000f220000000a00 */
[----:B------:R-:W-:Y:S01]  /*0090*/  CS2R R36, SRZ ;  /* 0x0000000000247805 */ /* 0x000fe2000001ff00 */
[----:B------:R-:W5:Y:S01]  /*00a0*/  S2R R52, SR_CTAID.Y ;  /* 0x0000000000347919 */ /* 0x000f620000002600 */
[----:B------:R-:W-:Y:S01]  /*00b0*/  ULDC.64 UR4, c[0x0][0x220] ;  /* 0x0000880000047ab9 */ /* 0x000fe20000000a00 */
[----:B------:R-:W2:Y:S04]  /*00c0*/  S2R R47, SR_TID.X ;  /* 0x00000000002f7919 */ /* 0x000ea80000002100 */
[----:B------:R-:W3:Y:S01]  /*00d0*/  LDC.64 R32, c[0x0][0x230] ;  /* 0x00008c00ff207b82 */ /* 0x000ee20000000a00 */
[----:B------:R-:W-:Y:S01]  /*00e0*/  HFMA2.MMA R46, -RZ, RZ, 0, 0 ;  /* 0x00000000ff2e7435 */ /* 0x000fe200000001ff */
[----:B------:R-:W-:Y:S01]  /*00f0*/  ULDC.64 UR8, c[0x0][0x250] ;  /* 0x0000940000087ab9 */ /* 0x000fe20000000a00 */
[----:B-1----:R-:W-:-:S02]  /*0100*/  SHF.R.S32.HI R3, RZ, 0x1e, R6 ;  /* 0x0000001eff037819 */ /* 0x002fc40000011406 */
[----:B------:R-:W-:Y:S02]  /*0110*/  SHF.L.U32 R0, R6, 0x1, RZ ;  /* 0x0000000106007819 */ /* 0x000fe400000006ff */
[----:B------:R-:W-:Y:S02]  /*0120*/  SGXT R3, R3, 0x1 ;  /* 0x000000010303781a */ /* 0x000fe40000000200 */
[----:B------:R-:W-:Y:S02]  /*0130*/  ISETP.GE.AND P1, PT, R0, 0x100, PT ;  /* 0x000001000000780c */ /* 0x000fe40003f26270 */
[----:B------:R-:W-:-:S04]  /*0140*/  LEA.HI R3, R3, R0, RZ, 0x4 ;  /* 0x0000000003037211 */ /* 0x000fc800078f20ff */
[----:B------:R-:W-:Y:S02]  /*0150*/  LOP3.LUT R41, R3, 0xfffffff0, RZ, 0xc0, !PT ;  /* 0xfffffff003297812 */ /* 0x000fe400078ec0ff */
[----:B------:R-:W-:Y:S02]  /*0160*/  SHF.R.S32.HI R19, RZ, 0x4, R3 ;  /* 0x00000004ff137819 */ /* 0x000fe40000011403 */
[----:B------:R-:W-:-:S03]  /*0170*/  IADD3 R41, R0, -R41, RZ ;  /* 0x8000002900297210 */ /* 0x000fc60007ffe0ff */
[----:B----4-:R-:W-:-:S04]  /*0180*/  IMAD.WIDE R14, R19, 0x8, R20 ;  /* 0x00000008130e7825 */ /* 0x010fc800078e0214 */
[C---:B--2---:R-:W-:Y:S01]  /*0190*/  IMAD.WIDE R2, R41.reuse, 0x8, R24 ;  /* 0x0000000829027825 */ /* 0x044fe200078e0218 */
[----:B------:R-:W2:Y:S03]  /*01a0*/  @!P1 LDG.E.EL.64 R8, desc[UR6][R14.64] ;  /* 0x000000060e089981 */ /* 0x000ea6000c2e1b00 */
[----:B---3--:R-:W-:Y:S01]  /*01b0*/  IMAD.WIDE R22, R41, 0x8, R16 ;  /* 0x0000000829167825 */ /* 0x008fe200078e0210 */
[----:B------:R1:W3:Y:S04]  /*01c0*/  @!P1 LDG.E.EL.64 R12, desc[UR6][R2.64] ;  /* 0x00000006020c9981 */ /* 0x0002e8000c2e1b00 */
[----:B------:R4:W3:Y:S01]  /*01d0*/  @!P1 LDG.E.EL.64 R10, desc[UR6][R22.64] ;  /* 0x00000006160a9981 */ /* 0x0008e2000c2e1b00 */
[----:B------:R-:W-:-:S04]  /*01e0*/  IADD3 R18, R0, 0x1, RZ ;  /* 0x0000000100127810 */ /* 0x000fc80007ffe0ff */
[----:B------:R-:W-:-:S04]  /*01f0*/  SHF.R.S32.HI R5, RZ, 0x1f, R18 ;  /* 0x0000001fff057819 */ /* 0x000fc80000011412 */
[----:B------:R-:W-:Y:S02]  /*0200*/  LEA.HI R43, R5, R18, RZ, 0x4 ;  /* 0x00000012052b7211 */ /* 0x000fe400078f20ff */
[----:B------:R-:W5:Y:S02]  /*0210*/  LDC.64 R4, c[0x0][0x238] ;  /* 0x00008e00ff047b82 */ /* 0x000f640000000a00 */
[----:B------:R-:W-:Y:S02]  /*0220*/  LOP3.LUT R7, R43, 0xfffffff0, RZ, 0xc0, !PT ;  /* 0xfffffff02b077812 */ /* 0x000fe400078ec0ff */
[----:B------:R-:W-:Y:S02]  /*0230*/  ISETP.GE.AND P3, PT, R18, 0x100, PT ;  /* 0x000001001200780c */ /* 0x000fe40003f66270 */
[----:B-1----:R-:W-:Y:S02]  /*0240*/  IADD3 R3, R18, -R7, RZ ;  /* 0x8000000712037210 */ /* 0x002fe40007ffe0ff */
[----:B------:R-:W-:-:S02]  /*0250*/  SHF.R.S32.HI R43, RZ, 0x4, R43 ;  /* 0x00000004ff2b7819 */ /* 0x000fc4000001142b */
[----:B------:R-:W-:Y:S02]  /*0260*/  CS2R R14, SRZ ;  /* 0x00000000000e7805 */ /* 0x000fe4000001ff00 */
[----:B0---4-:R-:W-:Y:S01]  /*0270*/  CS2R R22, SRZ ;  /* 0x0000000000167805 */ /* 0x011fe2000001ff00 */
[----:B------:R-:W-:-:S04]  /*0280*/  IMAD.WIDE R26, R3, 0x8, R24 ;  /* 0x00000008031a7825 */ /* 0x000fc800078e0218 */
[----:B------:R-:W-:Y:S01]  /*0290*/  IMAD.WIDE R24, R43, 0x8, R20 ;  /* 0x000000082b187825 */ /* 0x000fe200078e0214 */
[----:B------:R-:W-:Y:S01]  /*02a0*/  CS2R R20, SRZ ;  /* 0x0000000000147805 */ /* 0x000fe2000001ff00 */
[----:B------:R0:W4:Y:S02]  /*02b0*/  @!P3 LDG.E.EL.64 R22, desc[UR6][R26.64] ;  /* 0x000000061a16b981 */ /* 0x000124000c2e1b00 */
[----:B------:R-:W-:Y:S02]  /*02c0*/  IMAD.WIDE R28, R3, 0x8, R16 ;  /* 0x00000008031c7825 */ /* 0x000fe400078e0210 */
[----:B------:R-:W4:Y:S01]  /*02d0*/  @!P3 LDG.E.EL.64 R14, desc[UR6][R24.64] ;  /* 0x00000006180eb981 */ /* 0x000f22000c2e1b00 */
[----:B------:R-:W-:-:S03]  /*02e0*/  CS2R R16, SRZ ;  /* 0x0000000000107805 */ /* 0x000fc6000001ff00 */
[----:B------:R-:W4:Y:S01]  /*02f0*/  @!P3 LDG.E.EL.64 R20, desc[UR6][R28.64] ;  /* 0x000000061c14b981 */ /* 0x000f22000c2e1b00 */
[----:B-----5:R-:W-:-:S04]  /*0300*/  IMAD.WIDE R30, R19, 0x8, R4 ;  /* 0x00000008131e7825 */ /* 0x020fc800078e0204 */
[----:B0-----:R-:W-:Y:S01]  /*0310*/  IMAD.WIDE R26, R43, 0x8, R4 ;  /* 0x000000082b1a7825 */ /* 0x001fe200078e0204 */
[----:B------:R0:W5:Y:S04]  /*0320*/  @!P1 LDG.E.EL.64 R16, desc[UR6][R30.64] ;  /* 0x000000061e109981 */ /* 0x000168000c2e1b00 */
[----:B------:R1:W5:Y:S01]  /*0330*/  @!P3 LDG.E.EL.64 R36, desc[UR6][R26.64] ;  /* 0x000000061a24b981 */ /* 0x000362000c2e1b00 */
[----:B------:R-:W-:Y:S02]  /*0340*/  SHF.L.U32 R52, R52, 0x9, RZ ;  /* 0x0000000934347819 */ /* 0x000fe400000006ff */
[----:B------:R-:W-:-:S04]  /*0350*/  SHF.L.U32 R7, R47, 0x2, RZ ;  /* 0x000000022f077819 */ /* 0x000fc800000006ff */
[----:B------:R-:W-:-:S04]  /*0360*/  LOP3.LUT R7, R52, 0x1fc, R7, 0xf8, !PT ;  /* 0x000001fc34077812 */ /* 0x000fc800078ef807 */
[----:B------:R-:W-:-:S04]  /*0370*/  SHF.R.S32.HI R2, RZ, 0x1f, R7 ;  /* 0x0000001fff027819 */ /* 0x000fc80000011407 */
[----:B------:R-:W-:-:S04]  /*0380*/  LEA.HI R2, R2, R7, RZ, 0x7 ;  /* 0x0000000702027211 */ /* 0x000fc800078f38ff */
[----:B------:R-:W-:Y:S02]  /*0390*/  LOP3.LUT R4, R2, 0xffffff80, RZ, 0xc0, !PT ;  /* 0xffffff8002047812 */ /* 0x000fe400078ec0ff */
[----:B------:R-:W-:Y:S02]  /*03a0*/  ISETP.GE.AND P0, PT, R7, 0x200, PT ;  /* 0x000002000700780c */ /* 0x000fe40003f06270 */
[----:B------:R-:W-:Y:S02]  /*03b0*/  IADD3 R4, R7, -R4, RZ ;  /* 0x8000000407047210 */ /* 0x000fe40007ffe0ff */
[----:B------:R-:W-:Y:S02]  /*03c0*/  SHF.R.S32.HI R7, RZ, 0x7, R2 ;  /* 0x00000007ff077819 */ /* 0x000fe40000011402 */
[----:B------:R-:W-:Y:S02]  /*03d0*/  SHF.R.S32.HI R34, RZ, 0x1f, R4 ;  /* 0x0000001fff227819 */ /* 0x000fe40000011404 */
[----:B------:R-:W-:-:S04]  /*03e0*/  SHF.L.U32 R48, R7, 0xb, RZ ;  /* 0x0000000b07307819 */ /* 0x000fc800000006ff */
[----:B------:R-:W-:Y:S02]  /*03f0*/  SHF.R.S32.HI R35, RZ, 0x1f, R48 ;  /* 0x0000001fff237819 */ /* 0x000fe40000011430 */
[----:B0-----:R-:W-:Y:S01]  /*0400*/  CS2R R30, SRZ ;  /* 0x00000000001e7805 */ /* 0x001fe2000001ff00 */
[----:B------:R-:W-:-:S04]  /*0410*/  IMAD.WIDE R40, R41, 0x4, R32 ;  /* 0x0000000429287825 */ /* 0x000fc800078e0220 */
[----:B------:R-:W-:Y:S01]  /*0420*/  IMAD.WIDE R32, R3, 0x4, R32 ;  /* 0x0000000403207825 */ /* 0x000fe200078e0220 */
[----:B------:R-:W-:-:S06]  /*0430*/  MOV R3, RZ ;  /* 0x000000ff00037202 */ /* 0x000fcc0000000f00 */
[----:B------:R-:W5:Y:S01]  /*0440*/  @!P3 LDG.E.EL R3, desc[UR6][R32.64] ;  /* 0x000000062003b981 */ /* 0x000f62000c2e1900 */
[----:B--2---:R-:W-:Y:S02]  /*0450*/  SHF.R.U32.HI R25, RZ, 0x1d, R9 ;  /* 0x0000001dff197819 */ /* 0x004fe40000011609 */
[----:B---3--:R-:W-:Y:S02]  /*0460*/  SHF.R.U32.HI R29, RZ, 0x1d, R13 ;  /* 0x0000001dff1d7819 */ /* 0x008fe4000001160d */
[----:B------:R-:W-:Y:S02]  /*0470*/  SHF.R.U32.HI R5, RZ, 0x1d, R11 ;  /* 0x0000001dff057819 */ /* 0x000fe4000001160b */
[----:B------:R-:W-:Y:S02]  /*0480*/  LOP3.LUT R29, R29, 0x4, RZ, 0xc0, !PT ;  /* 0x000000041d1d7812 */ /* 0x000fe400078ec0ff */
[----:B------:R-:W-:Y:S02]  /*0490*/  LOP3.LUT R5, R5, 0x4, RZ, 0xc0, !PT ;  /* 0x0000000405057812 */ /* 0x000fe400078ec0ff */
[----:B------:R-:W-:-:S02]  /*04a0*/  LOP3.LUT R25, R25, 0x4, RZ, 0xc0, !PT ;  /* 0x0000000419197812 */ /* 0x000fc400078ec0ff */
[----:B-1----:R-:W-:Y:S02]  /*04b0*/  IADD3 R27, P2, R12, R29, RZ ;  /* 0x0000001d0c1b7210 */ /* 0x002fe40007f5e0ff */
[----:B------:R-:W-:Y:S02]  /*04c0*/  IADD3 R5, P4, R10, R5, RZ ;  /* 0x000000050a057210 */ /* 0x000fe40007f9e0ff */
[----:B------:R-:W-:Y:S02]  /*04d0*/  IADD3 R8, P5, R8, R25, RZ ;  /* 0x0000001908087210 */ /* 0x000fe40007fbe0ff */
[----:B------:R-:W-:Y:S02]  /*04e0*/  IADD3.X R12, RZ, R13, RZ, P2, !PT ;  /* 0x0000000dff0c7210 */ /* 0x000fe400017fe4ff */
[----:B------:R-:W-:Y:S02]  /*04f0*/  IADD3.X R10, RZ, R11, RZ, P4, !PT ;  /* 0x0000000bff0a7210 */ /* 0x000fe400027fe4ff */
[----:B------:R-:W-:-:S02]  /*0500*/  LEA R2, P2, R27, R4, 0x7 ;  /* 0x000000041b027211 */ /* 0x000fc400078438ff */
[----:B------:R-:W-:Y:S02]  /*0510*/  IADD3.X R9, RZ, R9, RZ, P5, !PT ;  /* 0x00000009ff097210 */ /* 0x000fe40002ffe4ff */
[----:B------:R-:W-:Y:S02]  /*0520*/  LEA R26, P4, R5, R4, 0x7 ;  /* 0x00000004051a7211 */ /* 0x000fe400078838ff */
[----:B------:R-:W-:Y:S02]  /*0530*/  LEA R11, P5, R8, R48, 0x9 ;  /* 0x00000030080b7211 */ /* 0x000fe400078a48ff */
[-C--:B------:R-:W-:Y:S02]  /*0540*/  LEA.HI.X R27, R27, R34.reuse, R12, 0x7, P2 ;  /* 0x000000221b1b7211 */ /* 0x080fe400010f3c0c */
[----:B------:R-:W-:Y:S01]  /*0550*/  ISETP.LT.AND P2, PT, R0, 0x100, !P0 ;  /* 0x000001000000780c */ /* 0x000fe20004741270 */
[----:B------:R-:W0:Y:S01]  /*0560*/  LDC.64 R12, c[0x0][0x240] ;  /* 0x00009000ff0c7b82 */ /* 0x000e220000000a00 */
[----:B------:R-:W-:-:S02]  /*0570*/  LEA.HI.X R5, R5, R34, R10, 0x7, P4 ;  /* 0x0000002205057211 */ /* 0x000fc400020f3c0a */
[----:B------:R-:W-:Y:S02]  /*0580*/  LEA.HI.X R0, R8, R35, R9, 0x9, P5 ;  /* 0x0000002308007211 */ /* 0x000fe400028f4c09 */
[----:B------:R-:W-:Y:S02]  /*0590*/  IADD3 R44, P4, R11, R2, RZ ;  /* 0x000000020b2c7210 */ /* 0x000fe40007f9e0ff */
[----:B------:R-:W-:Y:S02]  /*05a0*/  IADD3 R50, P5, R11, R26, RZ ;  /* 0x0000001a0b327210 */ /* 0x000fe40007fbe0ff */
[----:B------:R-:W-:Y:S02]  /*05b0*/  IADD3.X R45, R0, R27, RZ, P4, !PT ;  /* 0x0000001b002d7210 */ /* 0x000fe400027fe4ff */
[----:B------:R-:W-:Y:S02]  /*05c0*/  IADD3.X R51, R0, R5, RZ, P5, !PT ;  /* 0x0000000500337210 */ /* 0x000fe40002ffe4ff */
[----:B------:R-:W-:-:S02]  /*05d0*/  SHF.L.U64.HI R45, R44, 0x2, R45 ;  /* 0x000000022c2d7819 */ /* 0x000fc4000001022d */
[----:B------:R-:W-:Y:S02]  /*05e0*/  SHF.L.U32 R44, R44, 0x2, RZ ;  /* 0x000000022c2c7819 */ /* 0x000fe400000006ff */
[C---:B------:R-:W-:Y:S02]  /*05f0*/  SHF.L.U64.HI R51, R50.reuse, 0x2, R51 ;  /* 0x0000000232337819 */ /* 0x040fe40000010233 */
[----:B------:R-:W-:Y:S02]  /*0600*/  SHF.L.U32 R50, R50, 0x2, RZ ;  /* 0x0000000232327819 */ /* 0x000fe400000006ff */
[----:B------:R-:W-:Y:S02]  /*0610*/  IADD3 R24, P4, R44, UR4, RZ ;  /* 0x000000042c187c10 */ /* 0x000fe4000ff9e0ff */
[----:B------:R-:W-:Y:S02]  /*0620*/  CS2R R8, SRZ ;  /* 0x0000000000087805 */ /* 0x000fe4000001ff00 */
[----:B------:R-:W-:-:S02]  /*0630*/  IADD3 R38, P5, R50, UR4, RZ ;  /* 0x0000000432267c10 */ /* 0x000fc4000ffbe0ff */
[----:B------:R-:W-:Y:S02]  /*0640*/  CS2R R10, SRZ ;  /* 0x00000000000a7805 */ /* 0x000fe4000001ff00 */
[----:B------:R-:W-:Y:S02]  /*0650*/  IADD3.X R25, R45, UR5, RZ, P4, !PT ;  /* 0x000000052d197c10 */ /* 0x000fe4000a7fe4ff */
[----:B------:R-:W-:Y:S01]  /*0660*/  CS2R R28, SRZ ;  /* 0x00000000001c7805 */ /* 0x000fe2000001ff00 */
[----:B------:R-:W-:Y:S01]  /*0670*/  HFMA2.MMA R0, -RZ, RZ, 0, 0 ;  /* 0x00000000ff007435 */ /* 0x000fe200000001ff */
[----:B------:R-:W-:Y:S02]  /*0680*/  IADD3.X R39, R51, UR5, RZ, P5, !PT ;  /* 0x0000000533277c10 */ /* 0x000fe4000affe4ff */
[----:B----4-:R-:W-:Y:S01]  /*0690*/  SHF.R.U32.HI R42, RZ, 0x1d, R15 ;  /* 0x0000001dff2a7819 */ /* 0x010fe2000001160f */
[----:B------:R0:W2:Y:S01]  /*06a0*/  @P2 LDG.E.128 R8, desc[UR6][R24.64] ;  /* 0x0000000618082981 */ /* 0x0000a2000c1e1d00 */
[----:B------:R-:W-:-:S03]  /*06b0*/  SHF.R.U32.HI R49, RZ, 0x1d, R23 ;  /* 0x0000001dff317819 */ /* 0x000fc60000011617 */
[----:B------:R1:W2:Y:S04]  /*06c0*/  @P2 LDG.E.128 R28, desc[UR6][R38.64] ;  /* 0x00000006261c2981 */ /* 0x0002a8000c1e1d00 */
[----:B------:R3:W4:Y:S01]  /*06d0*/  @!P1 LDG.E.EL R0, desc[UR6][R40.64] ;  /* 0x0000000628009981 */ /* 0x000722000c2e1900 */
[--C-:B0-----:R-:W-:Y:S01]  /*06e0*/  IMAD.WIDE R24, R43, 0x4, R12.reuse ;  /* 0x000000042b187825 */ /* 0x101fe200078e020c */
[----:B------:R-:W-:Y:S02]  /*06f0*/  LOP3.LUT R43, R42, 0x4, RZ, 0xc0, !PT ;  /* 0x000000042a2b7812 */ /* 0x000fe400078ec0ff */
[----:B-1----:R-:W-:Y:S01]  /*0700*/  LOP3.LUT R39, R49, 0x4, RZ, 0xc0, !PT ;  /* 0x0000000431277812 */ /* 0x002fe200078ec0ff */
[----:B------:R-:W-:Y:S01]  /*0710*/  IMAD.WIDE R12, R19, 0x4, R12 ;  /* 0x00000004130c7825 */ /* 0x000fe200078e020c */
[----:B------:R-:W-:Y:S01]  /*0720*/  SHF.R.U32.HI R19, RZ, 0x1d, R21 ;  /* 0x0000001dff137819 */ /* 0x000fe20000011615 */
[----:B------:R0:W4:Y:S01]  /*0730*/  @!P3 LDG.E.EL R46, desc[UR6][R24.64] ;  /* 0x00000006182eb981 */ /* 0x000122000c2e1900 */
[----:B------:R-:W-:-:S02]  /*0740*/  IADD3 R14, P5, R14, R43, RZ ;  /* 0x0000002b0e0e7210 */ /* 0x000fc40007fbe0ff */
[----:B---3--:R-:W-:Y:S02]  /*0750*/  IADD3 R41, P4, R22, R39, RZ ;  /* 0x0000002716297210 */ /* 0x008fe40007f9e0ff */
[----:B------:R-:W-:Y:S02]  /*0760*/  LOP3.LUT R33, R19, 0x4, RZ, 0xc0, !PT ;  /* 0x0000000413217812 */ /* 0x000fe400078ec0ff */
[----:B------:R-:W-:Y:S02]  /*0770*/  IADD3.X R22, RZ, R15, RZ, P5, !PT ;  /* 0x0000000fff167210 */ /* 0x000fe40002ffe4ff */
[----:B------:R-:W-:Y:S02]  /*0780*/  IADD3.X R15, RZ, R23, RZ, P4, !PT ;  /* 0x00000017ff0f7210 */ /* 0x000fe400027fe4ff */
[----:B------:R-:W-:Y:S02]  /*0790*/  IADD3 R33, P4, R20, R33, RZ ;  /* 0x0000002114217210 */ /* 0x000fe40007f9e0ff */
[----:B-----5:R-:W-:-:S02]  /*07a0*/  SHF.R.U32.HI R20, RZ, 0x1d, R17 ;  /* 0x0000001dff147819 */ /* 0x020fc40000011611 */
[----:B------:R-:W-:Y:S02]  /*07b0*/  IADD3.X R23, RZ, R21, RZ, P4, !PT ;  /* 0x00000015ff177210 */ /* 0x000fe400027fe4ff */
[----:B------:R-:W-:Y:S02]  /*07c0*/  SHF.R.U32.HI R19, RZ, 0x1d, R37 ;  /* 0x0000001dff137819 */ /* 0x000fe40000011625 */
[----:B------:R-:W-:Y:S02]  /*07d0*/  LOP3.LUT R21, R20, 0x4, RZ, 0xc0, !PT ;  /* 0x0000000414157812 */ /* 0x000fe400078ec0ff */
[----:B------:R-:W-:Y:S02]  /*07e0*/  LEA R39, P3, R41, R4, 0x7 ;  /* 0x0000000429277211 */ /* 0x000fe400078638ff */
[----:B------:R-:W-:Y:S02]  /*07f0*/  LOP3.LUT R19, R19, 0x4, RZ, 0xc0, !PT ;  /* 0x0000000413137812 */ /* 0x000fe400078ec0ff */
[----:B------:R-:W-:-:S02]  /*0800*/  IADD3 R16, P5, R16, R21, RZ ;  /* 0x0000001510107210 */ /* 0x000fc40007fbe0ff */
[----:B------:R-:W-:Y:S02]  /*0810*/  LEA.HI.X R15, R41, R34, R15, 0x7, P3 ;  /* 0x00000022290f7211 */ /* 0x000fe400018f3c0f */
[----:B------:R-:W-:Y:S02]  /*0820*/  LEA R48, P4, R14, R48, 0x9 ;  /* 0x000000300e307211 */ /* 0x000fe400078848ff */
[----:B------:R-:W-:Y:S02]  /*0830*/  LEA R32, P3, R33, R4, 0x7 ;  /* 0x0000000421207211 */ /* 0x000fe400078638ff */
[----:B------:R-:W-:Y:S02]  /*0840*/  IADD3 R19, P6, R36, R19, RZ ;  /* 0x0000001324137210 */ /* 0x000fe40007fde0ff */
[----:B0-----:R-:W-:Y:S02]  /*0850*/  SHF.L.U32 R25, R7, 0xb, RZ ;  /* 0x0000000b07197819 */ /* 0x001fe400000006ff */
[----:B------:R-:W-:-:S02]  /*0860*/  SHF.L.U32 R20, R16, 0x9, RZ ;  /* 0x0000000910147819 */ /* 0x000fc400000006ff */
[----:B------:R-:W-:Y:S02]  /*0870*/  IADD3.X R17, RZ, R17, RZ, P5, !PT ;  /* 0x00000011ff117210 */ /* 0x000fe40002ffe4ff */
[----:B------:R-:W-:Y:S02]  /*0880*/  LEA.HI.X R24, R14, R35, R22, 0x9, P4 ;  /* 0x000000230e187211 */ /* 0x000fe400020f4c16 */
[----:B------:R-:W-:Y:S02]  /*0890*/  LEA.HI.X R33, R33, R34, R23, 0x7, P3 ;  /* 0x0000002221217211 */ /* 0x000fe400018f3c17 */
[----:B------:R-:W-:Y:S02]  /*08a0*/  IADD3.X R36, RZ, R37, RZ, P6, !PT ;  /* 0x00000025ff247210 */ /* 0x000fe400037fe4ff */
[----:B------:R-:W-:Y:S02]  /*08b0*/  IADD3 R40, P3, P4, R20, R2, R25 ;  /* 0x0000000214287210 */ /* 0x000fe40007c7e019 */
[----:B------:R-:W-:-:S02]  /*08c0*/  SHF.L.U64.HI R17, R16, 0x9, R17 ;  /* 0x0000000910117819 */ /* 0x000fc40000010211 */
[--C-:B------:R-:W-:Y:S02]  /*08d0*/  SHF.R.S32.HI R14, RZ, 0x1f, R25.reuse ;  /* 0x0000001fff0e7819 */ /* 0x100fe40000011419 */
[----:B------:R-:W-:Y:S02]  /*08e0*/  IADD3 R2, P5, P6, R20, R26, R25 ;  /* 0x0000001a14027210 */ /* 0x000fe40007ebe019 */
[C-C-:B------:R-:W-:Y:S02]  /*08f0*/  IADD3.X R41, R17.reuse, R27, R14.reuse, P3, P4 ;  /* 0x0000001b11297210 */ /* 0x140fe40001fe840e */
[----:B------:R-:W-:Y:S02]  /*0900*/  IADD3.X R5, R17, R5, R14, P5, P6 ;  /* 0x0000000511057210 */ /* 0x000fe40002fec40e */
[----:B------:R-:W-:Y:S02]  /*0910*/  MOV R34, RZ ;  /* 0x000000ff00227202 */ /* 0x000fe40000000f00 */
[----:B------:R-:W-:-:S02]  /*0920*/  IADD3 R43, P3, R48, R39, RZ ;  /* 0x00000027302b7210 */ /* 0x000fc40007f7e0ff */
[----:B------:R-:W-:Y:S02]  /*0930*/  SHF.L.U64.HI R41, R40, 0x2, R41 ;  /* 0x0000000228297819 */ /* 0x000fe40000010229 */
[----:B------:R-:W-:Y:S01]  /*0940*/  SHF.L.U64.HI R5, R2, 0x2, R5 ;  /* 0x0000000202057819 */ /* 0x000fe20000010205 */
[----:B------:R0:W3:Y:S01]  /*0950*/  @!P1 LDG.E.EL R34, desc[UR6][R12.64] ;  /* 0x000000060c229981 */ /* 0x0000e2000c2e1900 */
[----:B------:R-:W-:Y:S02]  /*0960*/  SHF.L.U32 R40, R40, 0x2, RZ ;  /* 0x0000000228287819 */ /* 0x000fe400000006ff */
[----:B------:R-:W-:Y:S02]  /*0970*/  SHF.L.U32 R2, R2, 0x2, RZ ;  /* 0x0000000202027819 */ /* 0x000fe400000006ff */
[----:B------:R-:W-:Y:S02]  /*0980*/  IADD3 R48, P4, R48, R32, RZ ;  /* 0x0000002030307210 */ /* 0x000fe40007f9e0ff */
[----:B------:R-:W-:-:S02]  /*0990*/  SHF.L.U32 R26, R19, 0x9, RZ ;  /* 0x00000009131a7819 */ /* 0x000fc400000006ff */
[----:B------:R-:W-:Y:S02]  /*09a0*/  IADD3.X R42, R24, R15, RZ, P3, !PT ;  /* 0x0000000f182a7210 */ /* 0x000fe40001ffe4ff */
[----:B0-----:R-:W-:Y:S02]  /*09b0*/  IADD3 R12, P6, R40, UR4, RZ ;  /* 0x00000004280c7c10 */ /* 0x001fe4000ffde0ff */
[----:B------:R-:W-:Y:S02]  /*09c0*/  IADD3 R16, P5, R2, UR4, RZ ;  /* 0x0000000402107c10 */ /* 0x000fe4000ffbe0ff */
[----:B------:R-:W-:Y:S02]  /*09d0*/  IADD3.X R49, R24, R33, RZ, P4, !PT ;  /* 0x0000002118317210 */ /* 0x000fe400027fe4ff */
[----:B------:R-:W-:Y:S02]  /*09e0*/  IADD3 R39, P3, P4, R26, R39, R25 ;  /* 0x000000271a277210 */ /* 0x000fe40007c7e019 */
[----:B------:R-:W-:-:S02]  /*09f0*/  SHF.L.U64.HI R36, R19, 0x9, R36 ;  /* 0x0000000913247819 */ /* 0x000fc40000010224 */
[C---:B------:R-:W-:Y:S02]  /*0a00*/  SHF.L.U64.HI R42, R43.reuse, 0x2, R42 ;  /* 0x000000022b2a7819 */ /* 0x040fe4000001022a */
[----:B------:R-:W-:Y:S02]  /*0a10*/  SHF.L.U32 R43, R43, 0x2, RZ ;  /* 0x000000022b2b7819 */ /* 0x000fe400000006ff */
[----:B------:R-:W-:Y:S02]  /*0a20*/  IADD3.X R13, R41, UR5, RZ, P6, !PT ;  /* 0x00000005290d7c10 */ /* 0x000fe4000b7fe4ff */
[----:B------:R-:W-:Y:S02]  /*0a30*/  IADD3.X R17, R5, UR5, RZ, P5, !PT ;  /* 0x0000000505117c10 */ /* 0x000fe4000affe4ff */
[----:B------:R-:W-:Y:S02]  /*0a40*/  CS2R R20, SRZ ;  /* 0x0000000000147805 */ /* 0x000fe4000001ff00 */
[----:B------:R-:W-:-:S02]  /*0a50*/  IADD3 R32, P5, P6, R26, R32, R25 ;  /* 0x000000201a207210 */ /* 0x000fc40007ebe019 */
[----:B------:R-:W-:Y:S02]  /*0a60*/  CS2R R22, SRZ ;  /* 0x0000000000167805 */ /* 0x000fe4000001ff00 */
[----:B------:R-:W-:Y:S02]  /*0a70*/  IADD3.X R38, R36, R15, R14, P3, P4 ;  /* 0x0000000f24267210 */ /* 0x000fe40001fe840e */
[----:B------:R-:W-:Y:S02]  /*0a80*/  CS2R R24, SRZ ;  /* 0x0000000000187805 */ /* 0x000fe4000001ff00 */
[----:B------:R-:W-:Y:S02]  /*0a90*/  CS2R R26, SRZ ;  /* 0x00000000001a7805 */ /* 0x000fe4000001ff00 */
[----:B------:R-:W-:Y:S02]  /*0aa0*/  IADD3 R56, P3, R43, UR4, RZ ;  /* 0x000000042b387c10 */ /* 0x000fe4000ff7e0ff */
[----:B------:R-:W-:Y:S01]  /*0ab0*/  SHF.L.U64.HI R49, R48, 0x2, R49 ;  /* 0x0000000230317819 */ /* 0x000fe20000010231 */
[----:B------:R0:W5:Y:S01]  /*0ac0*/  @P2 LDG.E.128 R20, desc[UR6][R12.64] ;  /* 0x000000060c142981 */ /* 0x000162000c1e1d00 */
[----:B------:R-:W-:-:S02]  /*0ad0*/  ISETP.LT.AND P0, PT, R18, 0x100, !P0 ;  /* 0x000001001200780c */ /* 0x000fc40004701270 */
[----:B------:R-:W-:Y:S01]  /*0ae0*/  SHF.L.U32 R48, R48, 0x2, RZ ;  /* 0x0000000230307819 */ /* 0x000fe200000006ff */
[----:B------:R1:W5:Y:S01]  /*0af0*/  @P2 LDG.E.128 R24, desc[UR6][R16.64] ;  /* 0x0000000610182981 */ /* 0x000362000c1e1d00 */
[----:B------:R-:W-:Y:S02]  /*0b00*/  IADD3.X R57, R42, UR5, RZ, P3, !PT ;  /* 0x000000052a397c10 */ /* 0x000fe40009ffe4ff */
[----:B------:R-:W-:Y:S02]  /*0b10*/  IADD3 R54, P3, R48, UR4, RZ ;  /* 0x0000000430367c10 */ /* 0x000fe4000ff7e0ff */
[----:B------:R-:W-:Y:S02]  /*0b20*/  CS2R R18, SRZ ;  /* 0x0000000000127805 */ /* 0x000fe4000001ff00 */
[----:B------:R-:W-:Y:S02]  /*0b30*/  IADD3.X R33, R36, R33, R14, P5, P6 ;  /* 0x0000002124217210 */ /* 0x000fe40002fec40e */
[----:B0-----:R-:W-:-:S02]  /*0b40*/  CS2R R12, SRZ ;  /* 0x00000000000c7805 */ /* 0x001fc4000001ff00 */
[----:B------:R-:W-:Y:S02]  /*0b50*/  CS2R R14, SRZ ;  /* 0x00000000000e7805 */ /* 0x000fe4000001ff00 */
[----:B------:R-:W-:Y:S02]  /*0b60*/  IADD3.X R55, R49, UR5, RZ, P3, !PT ;  /* 0x0000000531377c10 */ /* 0x000fe40009ffe4ff */
[----:B-1----:R-:W-:Y:S02]  /*0b70*/  CS2R R16, SRZ ;  /* 0x0000000000107805 */ /* 0x002fe4000001ff00 */
[----:B------:R0:W3:Y:S04]  /*0b80*/  @P0 LDG.E.128 R12, desc[UR6][R56.64] ;  /* 0x00000006380c0981 */ /* 0x0000e8000c1e1d00 */
[----:B------:R1:W3:Y:S01]  /*0b90*/  @P0 LDG.E.128 R16, desc[UR6][R54.64] ;  /* 0x0000000636100981 */ /* 0x0002e2000c1e1d00 */
[----:B------:R-:W-:-:S02]  /*0ba0*/  SHF.L.U64.HI R38, R39, 0x2, R38 ;  /* 0x0000000227267819 */ /* 0x000fc40000010226 */
[----:B------:R-:W-:Y:S02]  /*0bb0*/  SHF.L.U32 R39, R39, 0x2, RZ ;  /* 0x0000000227277819 */ /* 0x000fe400000006ff */
[C---:B------:R-:W-:Y:S02]  /*0bc0*/  SHF.L.U64.HI R33, R32.reuse, 0x2, R33 ;  /* 0x0000000220217819 */ /* 0x040fe40000010221 */
[----:B0-----:R-:W-:Y:S02]  /*0bd0*/  IADD3 R56, P3, R39, UR4, RZ ;  /* 0x0000000427387c10 */ /* 0x001fe4000ff7e0ff */
[----:B------:R-:W-:Y:S02]  /*0be0*/  SHF.L.U32 R32, R32, 0x2, RZ ;  /* 0x0000000220207819 */ /* 0x000fe400000006ff */
[----:B------:R-:W-:Y:S02]  /*0bf0*/  IADD3.X R57, R38, UR5, RZ, P3, !PT ;  /* 0x0000000526397c10 */ /* 0x000fe40009ffe4ff */
[----:B-1----:R-:W-:-:S04]  /*0c00*/  IADD3 R54, P3, R32, UR4, RZ ;  /* 0x0000000420367c10 */ /* 0x002fc8000ff7e0ff */
[----:B------:R-:W-:Y:S01]  /*0c10*/  IADD3.X R55, R33, UR5, RZ, P3, !PT ;  /* 0x0000000521377c10 */ /* 0x000fe20009ffe4ff */
[----:B------:R-:W-:Y:S01]  /*0c20*/  ULDC.64 UR4, c[0x0][0x248] ;  /* 0x0000920000047ab9 */ /* 0x000fe20000000a00 */
[----:B--2---:R-:W-:-:S04]  /*0c30*/  FADD R37, R28, -R8 ;  /* 0x800000081c257221 */ /* 0x004fc80000000000 */
[----:B----4-:R-:W-:Y:S01]  /*0c40*/  FFMA R37, R37, R0, R8 ;  /* 0x0000000025257223 */ /* 0x010fe20000000008 */
[----:B------:R-:W-:-:S04]  /*0c50*/  FADD R8, R29, -R9 ;  /* 0x800000091d087221 */ /* 0x000fc80000000000 */
[----:B------:R-:W-:Y:S01]  /*0c60*/  FFMA R29, R8, R0, R9 ;  /* 0x00000000081d7223 */ /* 0x000fe20000000009 */
[----:B------:R-:W-:Y:S01]  /*0c70*/  FADD R35, R30, -R10 ;  /* 0x8000000a1e237221 */ /* 0x000fe20000000000 */
[----:B------:R-:W-:-:S03]  /*0c80*/  FADD R8, R31, -R11 ;  /* 0x8000000b1f087221 */ /* 0x000fc60000000000 */
[-C--:B------:R-:W-:Y:S01]  /*0c90*/  FFMA R35, R35, R0.reuse, R10 ;  /* 0x0000000023237223 */ /* 0x080fe2000000000a */
[-C--:B------:R-:W-:Y:S01]  /*0ca0*/  FFMA R31, R8, R0.reuse, R11 ;  /* 0x00000000081f7223 */ /* 0x080fe2000000000b */
[----:B------:R-:W-:Y:S01]  /*0cb0*/  CS2R R10, SRZ ;  /* 0x00000000000a7805 */ /* 0x000fe2000001ff00 */
[----:B-----5:R-:W-:Y:S01]  /*0cc0*/  FADD R9, R24, -R20 ;  /* 0x8000001418097221 */ /* 0x020fe20000000000 */
[----:B------:R-:W-:Y:S01]  /*0cd0*/  FADD R28, R25, -R21 ;  /* 0x80000015191c7221 */ /* 0x000fe20000000000 */
[----:B------:R-:W-:Y:S02]  /*0ce0*/  FADD R25, R26, -R22 ;  /* 0x800000161a197221 */ /* 0x000fe40000000000 */
[-C--:B------:R-:W-:Y:S01]  /*0cf0*/  FFMA R24, R9, R0.reuse, R20 ;  /* 0x0000000009187223 */ /* 0x080fe20000000014 */
[----:B------:R-:W-:Y:S01]  /*0d00*/  FADD R20, R27, -R23 ;  /* 0x800000171b147221 */ /* 0x000fe20000000000 */
[-C--:B------:R-:W-:Y:S01]  /*0d10*/  FFMA R28, R28, R0.reuse, R21 ;  /* 0x000000001c1c7223 */ /* 0x080fe20000000015 */
[----:B------:R-:W-:Y:S01]  /*0d20*/  FFMA R26, R25, R0, R22 ;  /* 0x00000000191a7223 */ /* 0x000fe20000000016 */
[----:B------:R-:W-:-:S06]  /*0d30*/  CS2R R8, SRZ ;  /* 0x0000000000087805 */ /* 0x000fcc000001ff00 */
[----:B------:R0:W2:Y:S01]  /*0d40*/  @P0 LDG.E.128 R8, desc[UR6][R56.64] ;  /* 0x0000000638080981 */ /* 0x0000a2000c1e1d00 */
[----:B---3--:R-:W-:Y:S01]  /*0d50*/  FADD R53, R16, -R12 ;  /* 0x8000000c10357221 */ /* 0x008fe20000000000 */
[----:B------:R-:W-:Y:S01]  /*0d60*/  FFMA R16, R20, R0, R23 ;  /* 0x0000000014107223 */ /* 0x000fe20000000017 */
[----:B------:R-:W-:Y:S02]  /*0d70*/  CS2R R20, SRZ ;  /* 0x0000000000147805 */ /* 0x000fe4000001ff00 */
[----:B------:R-:W-:-:S06]  /*0d80*/  CS2R R22, SRZ ;  /* 0x0000000000167805 */ /* 0x000fcc000001ff00 */
[----:B------:R1:W2:Y:S01]  /*0d90*/  @P0 LDG.E.128 R20, desc[UR6][R54.64] ;  /* 0x0000000636140981 */ /* 0x0002a2000c1e1d00 */
[----:B------:R-:W-:Y:S01]  /*0da0*/  FADD R24, -R37, R24 ;  /* 0x0000001825187221 */ /* 0x000fe20000000100 */
[----:B------:R-:W-:Y:S01]  /*0db0*/  FADD R26, -R35, R26 ;  /* 0x0000001a231a7221 */ /* 0x000fe20000000100 */
[----:B0-----:R-:W-:Y:S02]  /*0dc0*/  IADD3 R56, P3, R44, UR8, RZ ;  /* 0x000000082c387c10 */ /* 0x001fe4000ff7e0ff */
[-C--:B------:R-:W-:Y:S01]  /*0dd0*/  FFMA R37, R24, R34.reuse, R37 ;  /* 0x0000002218257223 */ /* 0x080fe20000000025 */
[----:B------:R-:W-:Y:S01]  /*0de0*/  FFMA R35, R26, R34, R35 ;  /* 0x000000221a237223 */ /* 0x000fe20000000023 */
[----:B------:R-:W-:Y:S02]  /*0df0*/  CS2R R24, SRZ ;  /* 0x0000000000187805 */ /* 0x000fe4000001ff00 */
[----:B------:R-:W-:Y:S02]  /*0e00*/  CS2R R26, SRZ ;  /* 0x00000000001a7805 */ /* 0x000fe4000001ff00 */
[----:B------:R-:W-:-:S05]  /*0e10*/  IADD3.X R57, R45, UR9, RZ, P3, !PT ;  /* 0x000000092d397c10 */ /* 0x000fca0009ffe4ff */
[----:B------:R-:W3:Y:S01]  /*0e20*/  @P2 LDG.E.128 R24, desc[UR6][R56.64] ;  /* 0x0000000638182981 */ /* 0x000ee2000c1e1d00 */
[-C--:B------:R-:W-:Y:S01]  /*0e30*/  FFMA R53, R53, R3.reuse, R12 ;  /* 0x0000000335357223 */ /* 0x080fe2000000000c */
[--C-:B------:R-:W-:Y:S01]  /*0e40*/  FADD R12, R17, -R13.reuse ;  /* 0x8000000d110c7221 */ /* 0x100fe20000000000 */
[----:B------:R-:W-:Y:S01]  /*0e50*/  FADD R28, -R29, R28 ;  /* 0x0000001c1d1c7221 */ /* 0x000fe20000000100 */
[----:B------:R-:W-:Y:S02]  /*0e60*/  FADD R16, -R31, R16 ;  /* 0x000000101f107221 */ /* 0x000fe40000000100 */
[-C--:B------:R-:W-:Y:S01]  /*0e70*/  FFMA R17, R12, R3.reuse, R13 ;  /* 0x000000030c117223 */ /* 0x080fe2000000000d */
[--C-:B------:R-:W-:Y:S01]  /*0e80*/  FADD R13, R18, -R14.reuse ;  /* 0x8000000e120d7221 */ /* 0x100fe20000000000 */
[-C--:B------:R-:W-:Y:S01]  /*0e90*/  FFMA R36, R28, R34.reuse, R29 ;  /* 0x000000221c247223 */ /* 0x080fe2000000001d */
[----:B------:R-:W-:Y:S01]  /*0ea0*/  IADD3 R44, P3, R44, UR4, RZ ;  /* 0x000000042c2c7c10 */ /* 0x000fe2000ff7e0ff */
[----:B------:R-:W-:Y:S01]  /*0eb0*/  FFMA R34, R16, R34, R31 ;  /* 0x0000002210227223 */ /* 0x000fe2000000001f */
[----:B------:R-:W-:Y:S01]  /*0ec0*/  FFMA R16, R13, R3, R14 ;  /* 0x000000030d107223 */ /* 0x000fe2000000000e */
[----:B------:R-:W-:Y:S01]  /*0ed0*/  FADD R12, R19, -R15 ;  /* 0x8000000f130c7221 */ /* 0x000fe20000000000 */
[----:B------:R-:W-:-:S02]  /*0ee0*/  IADD3.X R45, R45, UR5, RZ, P3, !PT ;  /* 0x000000052d2d7c10 */ /* 0x000fc40009ffe4ff */
[----:B-1----:R-:W-:Y:S01]  /*0ef0*/  IADD3 R54, P3, R43, UR8, RZ ;  /* 0x000000082b367c10 */ /* 0x002fe2000ff7e0ff */
[----:B------:R-:W-:Y:S01]  /*0f00*/  FFMA R19, R12, R3, R15 ;  /* 0x000000030c137223 */ /* 0x000fe2000000000f */
[----:B------:R-:W-:Y:S02]  /*0f10*/  CS2R R14, SRZ ;  /* 0x00000000000e7805 */ /* 0x000fe4000001ff00 */
[----:B------:R-:W-:Y:S02]  /*0f20*/  IADD3.X R55, R42, UR9, RZ, P3, !PT ;  /* 0x000000092a377c10 */ /* 0x000fe40009ffe4ff */
[----:B------:R-:W-:Y:S02]  /*0f30*/  CS2R R28, SRZ ;  /* 0x00000000001c7805 */ /* 0x000fe4000001ff00 */
[----:B------:R-:W-:-:S06]  /*0f40*/  CS2R R30, SRZ ;  /* 0x00000000001e7805 */ /* 0x000fcc000001ff00 */
[----:B------:R0:W4:Y:S02]  /*0f50*/  @P2 LDG.E.128 R28, desc[UR6][R44.64] ;  /* 0x000000062c1c2981 */ /* 0x000124000c1e1d00 */
[----:B0-----:R-:W-:-:S04]  /*0f60*/  IADD3 R44, P3, R43, UR4, RZ ;  /* 0x000000042b2c7c10 */ /* 0x001fc8000ff7e0ff */
[----:B------:R-:W-:Y:S01]  /*0f70*/  IADD3.X R45, R42, UR5, RZ, P3, !PT ;  /* 0x000000052a2d7c10 */ /* 0x000fe20009ffe4ff */
[----:B------:R-:W-:Y:S01]  /*0f80*/  HFMA2.MMA R42, -RZ, RZ, 1.625, 0 ;  /* 0x3e800000ff2a7435 */ /* 0x000fe200000001ff */
[----:B--2---:R-:W-:-:S04]  /*0f90*/  FADD R13, R20, -R8 ;  /* 0x80000008140d7221 */ /* 0x004fc80000000000 */
[----:B------:R-:W-:Y:S01]  /*0fa0*/  FFMA R18, R13, R3, R8 ;  /* 0x000000030d127223 */ /* 0x000fe20000000008 */
[----:B------:R-:W-:-:S06]  /*0fb0*/  CS2R R12, SRZ ;  /* 0x00000000000c7805 */ /* 0x000fcc000001ff00 */
[----:B------:R-:W2:Y:S01]  /*0fc0*/  @P0 LDG.E.128 R12, desc[UR6][R54.64] ;  /* 0x00000006360c0981 */ /* 0x000ea2000c1e1d00 */
[----:B------:R-:W-:Y:S01]  /*0fd0*/  FADD R20, R21, -R9 ;  /* 0x8000000915147221 */ /* 0x000fe20000000000 */
[--C-:B------:R-:W-:Y:S01]  /*0fe0*/  FADD R21, R22, -R10.reuse ;  /* 0x8000000a16157221 */ /* 0x100fe20000000000 */
[----:B------:R-:W-:Y:S02]  /*0ff0*/  FADD R22, R23, -R11 ;  /* 0x8000000b17167221 */ /* 0x000fe40000000000 */
[-C--:B------:R-:W-:Y:S01]  /*1000*/  FFMA R20, R20, R3.reuse, R9 ;  /* 0x0000000314147223 */ /* 0x080fe20000000009 */
[-C--:B------:R-:W-:Y:S01]  /*1010*/  FFMA R21, R21, R3.reuse, R10 ;  /* 0x0000000315157223 */ /* 0x080fe2000000000a */
[----:B------:R-:W-:Y:S01]  /*1020*/  FFMA R22, R22, R3, R11 ;  /* 0x0000000316167223 */ /* 0x000fe2000000000b */
[----:B------:R-:W-:Y:S02]  /*1030*/  CS2R R8, SRZ ;  /* 0x0000000000087805 */ /* 0x000fe4000001ff00 */
[----:B------:R-:W-:-:S06]  /*1040*/  CS2R R10, SRZ ;  /* 0x00000000000a7805 */ /* 0x000fcc000001ff00 */
[----:B------:R0:W5:Y:S01]  /*1050*/  @P0 LDG.E.128 R8, desc[UR6][R44.64] ;  /* 0x000000062c080981 */ /* 0x000162000c1e1d00 */
[----:B---3--:R-:W-:-:S04]  /*1060*/  FADD R24, RZ, -R24 ;  /* 0x80000018ff187221 */ /* 0x008fc80000000000 */
[----:B------:R-:W-:-:S05]  /*1070*/  FMUL R24, R24, 1.4426950216293334961 ;  /* 0x3fb8aa3b18187820 */ /* 0x000fca0000400000 */
[----:B------:R-:W-:-:S13]  /*1080*/  FSETP.GEU.AND P3, PT, R24, -126, PT ;  /* 0xc2fc00001800780b */ /* 0x000fda0003f6e000 */
[----:B------:R-:W-:-:S04]  /*1090*/  @!P3 FMUL R24, R24, 0.5 ;  /* 0x3f0000001818b820 */ /* 0x000fc80000400000 */
[----:B------:R-:W1:Y:S02]  /*10a0*/  MUFU.EX2 R23, R24 ;  /* 0x0000001800177308 */ /* 0x000e640000000800 */
[----:B-1----:R-:W-:-:S04]  /*10b0*/  @!P3 FMUL R23, R23, R23 ;  /* 0x000000171717b220 */ /* 0x002fc80000400000 */
[----:B------:R-:W-:-:S05]  /*10c0*/  FADD R23, R23, 1 ;  /* 0x3f80000017177421 */ /* 0x000fca0000000000 */
[----:B------:R-:W-:Y:S01]  /*10d0*/  FSETP.GT.AND P3, PT, R23, 8.50705917302346158658e+37, PT ;  /* 0x7e8000001700780b */ /* 0x000fe20003f64000 */
[----:B------:R-:W-:-:S04]  /*10e0*/  FADD R18, -R53, R18 ;  /* 0x0000001235127221 */ /* 0x000fc80000000100 */
[----:B0-----:R-:W-:-:S08]  /*10f0*/  FFMA R45, R18, R46, R53 ;  /* 0x0000002e122d7223 */ /* 0x001fd00000000035 */
[----:B------:R-:W-:-:S04]  /*1100*/  @P3 FMUL R23, R23, 0.25 ;  /* 0x3e80000017173820 */ /* 0x000fc80000400000 */
[----:B------:R-:W0:Y:S01]  /*1110*/  MUFU.RCP R18, R23 ;  /* 0x0000001700127308 */ /* 0x000e220000001000 */
[----:B------:R-:W-:Y:S01]  /*1120*/  FADD R21, -R16, R21 ;  /* 0x0000001510157221 */ /* 0x000fe20000000100 */
[----:B------:R-:W-:Y:S01]  /*1130*/  FADD R20, -R17, R20 ;  /* 0x0000001411147221 */ /* 0x000fe20000000100 */
[----:B------:R-:W-:Y:S02]  /*1140*/  FSEL R53, R42, 1, P3 ;  /* 0x3f8000002a357808 */ /* 0x000fe40001800000 */
[-C--:B------:R-:W-:Y:S01]  /*1150*/  FFMA R43, R21, R46.reuse, R16 ;  /* 0x0000002e152b7223 */ /* 0x080fe20000000010 */
[----:B------:R-:W-:Y:S01]  /*1160*/  FADD R16, -R19, R22 ;  /* 0x0000001613107221 */ /* 0x000fe20000000100 */
[-C--:B------:R-:W-:Y:S01]  /*1170*/  FFMA R44, R20, R46.reuse, R17 ;  /* 0x0000002e142c7223 */ /* 0x080fe20000000011 */
[----:B------:R-:W-:Y:S02]  /*1180*/  IADD3 R20, P5, R50, UR8, RZ ;  /* 0x0000000832147c10 */ /* 0x000fe4000ffbe0ff */
[----:B------:R-:W-:Y:S01]  /*1190*/  FFMA R46, R16, R46, R19 ;  /* 0x0000002e102e7223 */ /* 0x000fe20000000013 */
[----:B------:R-:W-:-:S02]  /*11a0*/  CS2R R16, SRZ ;  /* 0x0000000000107805 */ /* 0x000fc4000001ff00 */
[----:B------:R-:W-:Y:S01]  /*11b0*/  IADD3.X R21, R51, UR9, RZ, P5, !PT ;  /* 0x0000000933157c10 */ /* 0x000fe2000affe4ff */
[----:B0-----:R-:W-:Y:S01]  /*11c0*/  FMUL R53, R18, R53 ;  /* 0x0000003512357220 */ /* 0x001fe20000400000 */
[----:B------:R-:W-:-:S06]  /*11d0*/  CS2R R18, SRZ ;  /* 0x0000000000127805 */ /* 0x000fcc000001ff00 */
[----:B------:R0:W3:Y:S01]  /*11e0*/  @P2 LDG.E.128 R16, desc[UR6][R20.64] ;  /* 0x0000000614102981 */ /* 0x0000e2000c1e1d00 */
[----:B------:R-:W-:Y:S01]  /*11f0*/  FADD R26, RZ, -R26 ;  /* 0x8000001aff1a7221 */ /* 0x000fe20000000000 */
[----:B------:R-:W-:-:S03]  /*1200*/  FADD R25, RZ, -R25 ;  /* 0x80000019ff197221 */ /* 0x000fc60000000000 */
[----:B------:R-:W-:Y:S01]  /*1210*/  FMUL R26, R26, 1.4426950216293334961 ;  /* 0x3fb8aa3b1a1a7820 */ /* 0x000fe20000400000 */
[----:B------:R-:W-:-:S04]  /*1220*/  FMUL R22, R25, 1.4426950216293334961 ;  /* 0x3fb8aa3b19167820 */ /* 0x000fc80000400000 */
[----:B------:R-:W-:Y:S02]  /*1230*/  FSETP.GEU.AND P4, PT, R26, -126, PT ;  /* 0xc2fc00001a00780b */ /* 0x000fe40003f8e000 */
[----:B------:R-:W-:-:S11]  /*1240*/  FSETP.GEU.AND P3, PT, R22, -126, PT ;  /* 0xc2fc00001600780b */ /* 0x000fd60003f6e000 */
[----:B------:R-:W-:Y:S02]  /*1250*/  @!P4 FMUL R26, R26, 0.5 ;  /* 0x3f0000001a1ac820 */ /* 0x000fe40000400000 */
[----:B------:R-:W-:Y:S02]  /*1260*/  @!P3 FMUL R22, R22, 0.5 ;  /* 0x3f0000001616b820 */ /* 0x000fe40000400000 */
[----:B------:R-:W1:Y:S08]  /*1270*/  MUFU.EX2 R24, R26 ;  /* 0x0000001a00187308 */ /* 0x000e700000000800 */
[----:B------:R-:W0:Y:S01]  /*1280*/  MUFU.EX2 R23, R22 ;  /* 0x0000001600177308 */ /* 0x000e220000000800 */
[----:B-1----:R-:W-:-:S04]  /*1290*/  @!P4 FMUL R24, R24, R24 ;  /* 0x000000181818c220 */ /* 0x002fc80000400000 */
[----:B------:R-:W-:Y:S01]  /*12a0*/  FADD R24, R24, 1 ;  /* 0x3f80000018187421 */ /* 0x000fe20000000000 */
[----:B0-----:R-:W-:-:S04]  /*12b0*/  @!P3 FMUL R23, R23, R23 ;  /* 0x000000171717b220 */ /* 0x001fc80000400000 */
[----:B------:R-:W-:Y:S01]  /*12c0*/  FSETP.GT.AND P4, PT, R24, 8.50705917302346158658e+37, PT ;  /* 0x7e8000001800780b */ /* 0x000fe20003f84000 */
[----:B------:R-:W-:-:S05]  /*12d0*/  FADD R23, R23, 1 ;  /* 0x3f80000017177421 */ /* 0x000fca0000000000 */
[----:B------:R-:W-:Y:S01]  /*12e0*/  FSETP.GT.AND P3, PT, R23, 8.50705917302346158658e+37, PT ;  /* 0x7e8000001700780b */ /* 0x000fe20003f64000 */
[----:B------:R-:W-:-:S06]  /*12f0*/  FADD R27, RZ, -R27 ;  /* 0x8000001bff1b7221 */ /* 0x000fcc0000000000 */
[----:B------:R-:W-:Y:S01]  /*1300*/  @P4 FMUL R24, R24, 0.25 ;  /* 0x3e80000018184820 */ /* 0x000fe20000400000 */
[----:B------:R-:W-:-:S03]  /*1310*/  FSEL R21, R42, 1, P3 ;  /* 0x3f8000002a157808 */ /* 0x000fc60001800000 */
[----:B------:R0:W1:Y:S02]  /*1320*/  MUFU.RCP R25, R24 ;  /* 0x0000001800197308 */ /* 0x0000640000001000 */
[----:B------:R-:W-:Y:S01]  /*1330*/  @P3 FMUL R23, R23, 0.25 ;  /* 0x3e80000017173820 */ /* 0x000fe20000400000 */
[----:B------:R-:W-:Y:S01]  /*1340*/  IADD3 R50, P3, R50, UR4, RZ ;  /* 0x0000000432327c10 */ /* 0x000fe2000ff7e0ff */
[----:B0-----:R-:W-:-:S04]  /*1350*/  FMUL R24, R27, 1.4426950216293334961 ;  /* 0x3fb8aa3b1b187820 */ /* 0x001fc80000400000 */
[----:B------:R0:W0:Y:S01]  /*1360*/  MUFU.RCP R20, R23 ;  /* 0x0000001700147308 */ /* 0x0000220000001000 */
[----:B------:R-:W-:Y:S02]  /*1370*/  IADD3.X R51, R51, UR5, RZ, P3, !PT ;  /* 0x0000000533337c10 */ /* 0x000fe40009ffe4ff */
[----:B------:R-:W-:Y:S01]  /*1380*/  FSETP.GEU.AND P3, PT, R24, -126, PT ;  /* 0xc2fc00001800780b */ /* 0x000fe20003f6e000 */
[----:B----4-:R-:W-:Y:S01]  /*1390*/  FMUL R53, R53, R28 ;  /* 0x0000001c35357220 */ /* 0x010fe20000400000 */
[----:B------:R-:W-:Y:S02]  /*13a0*/  FSEL R22, R42, 1, P4 ;  /* 0x3f8000002a167808 */ /* 0x000fe40002000000 */
[----:B------:R-:W-:-:S03]  /*13b0*/  LOP3.LUT R47, R52, 0x7f, R47, 0xf8, !PT ;  /* 0x0000007f342f7812 */ /* 0x000fc600078ef82f */
[----:B-1----:R-:W-:Y:S01]  /*13c0*/  FMUL R25, R25, R22 ;  /* 0x0000001619197220 */ /* 0x002fe20000400000 */
[----:B0-----:R-:W-:Y:S01]  /*13d0*/  CS2R R22, SRZ ;  /* 0x0000000000167805 */ /* 0x001fe2000001ff00 */
[----:B------:R-:W-:Y:S01]  /*13e0*/  FMUL R52, R20, R21 ;  /* 0x0000001514347220 */ /* 0x000fe20000400000 */
[----:B------:R-:W-:-:S03]  /*13f0*/  CS2R R20, SRZ ;  /* 0x0000000000147805 */ /* 0x000fc6000001ff00 */
[----:B------:R-:W-:-:S03]  /*1400*/  @!P3 FMUL R24, R24, 0.5 ;  /* 0x3f0000001818b820 */ /* 0x000fc60000400000 */
[----:B------:R0:W4:Y:S01]  /*1410*/  @P2 LDG.E.128 R20, desc[UR6][R50.64] ;  /* 0x0000000632142981 */ /* 0x000122000c1e1d00 */
[----:B------:R-:W-:Y:S01]  /*1420*/  FMUL R52, R52, R29 ;  /* 0x0000001d34347220 */ /* 0x000fe20000400000 */
[----:B--2---:R-:W-:Y:S01]  /*1430*/  FADD R12, RZ, -R12 ;  /* 0x8000000cff0c7221 */ /* 0x004fe20000000000 */
[----:B------:R-:W-:-:S03]  /*1440*/  FADD R13, RZ, -R13 ;  /* 0x8000000dff0d7221 */ /* 0x000fc60000000000 */
[----:B------:R-:W-:Y:S01]  /*1450*/  FMUL R26, R12, 1.4426950216293334961 ;  /* 0x3fb8aa3b0c1a7820 */ /* 0x000fe20000400000 */
[----:B------:R-:W-:Y:S01]  /*1460*/  FADD R14, RZ, -R14 ;  /* 0x8000000eff0e7221 */ /* 0x000fe20000000000 */
[----:B------:R-:W-:-:S03]  /*1470*/  FMUL R27, R13, 1.4426950216293334961 ;  /* 0x3fb8aa3b0d1b7820 */ /* 0x000fc60000400000 */
[----:B------:R-:W-:Y:S01]  /*1480*/  FSETP.GEU.AND P6, PT, R26, -126, PT ;  /* 0xc2fc00001a00780b */ /* 0x000fe20003fce000 */
[----:B------:R-:W-:Y:S01]  /*1490*/  FMUL R28, R14, 1.4426950216293334961 ;  /* 0x3fb8aa3b0e1c7820 */ /* 0x000fe20000400000 */
[----:B------:R-:W-:-:S04]  /*14a0*/  FSETP.GEU.AND P4, PT, R27, -126, PT ;  /* 0xc2fc00001b00780b */ /* 0x000fc80003f8e000 */
[----:B------:R-:W-:Y:S01]  /*14b0*/  FSETP.GEU.AND P5, PT, R28, -126, PT ;  /* 0xc2fc00001c00780b */ /* 0x000fe20003fae000 */
[----:B------:R-:W1:Y:S06]  /*14c0*/  MUFU.EX2 R12, R24 ;  /* 0x00000018000c7308 */ /* 0x000e6c0000000800 */
[----:B------:R-:W-:-:S04]  /*14d0*/  @!P6 FMUL R26, R26, 0.5 ;  /* 0x3f0000001a1ae820 */ /* 0x000fc80000400000 */
[----:B------:R-:W2:Y:S01]  /*14e0*/  MUFU.EX2 R13, R26 ;  /* 0x0000001a000d7308 */ /* 0x000ea20000000800 */
[----:B------:R-:W-:Y:S01]  /*14f0*/  @!P4 FMUL R27, R27, 0.5 ;  /* 0x3f0000001b1bc820 */ /* 0x000fe20000400000 */
[----:B------:R-:W-:-:S06]  /*1500*/  @!P5 FMUL R28, R28, 0.5 ;  /* 0x3f0000001c1cd820 */ /* 0x000fcc0000400000 */
[----:B------:R-:W5:Y:S01]  /*1510*/  MUFU.EX2 R14, R27 ;  /* 0x0000001b000e7308 */ /* 0x000f620000000800 */
[----:B-1----:R-:W-:-:S07]  /*1520*/  @!P3 FMUL R12, R12, R12 ;  /* 0x0000000c0c0cb220 */ /* 0x002fce0000400000 */
[----:B0-----:R-:W0:Y:S01]  /*1530*/  MUFU.EX2 R50, R28 ;  /* 0x0000001c00327308 */ /* 0x001e220000000800 */
[----:B------:R-:W-:Y:S01]  /*1540*/  FADD R54, R12, 1 ;  /* 0x3f8000000c367421 */ /* 0x000fe20000000000 */
[----:B--2---:R-:W-:-:S04]  /*1550*/  @!P6 FMUL R13, R13, R13 ;  /* 0x0000000d0d0de220 */ /* 0x004fc80000400000 */
[----:B------:R-:W-:Y:S01]  /*1560*/  FADD R12, R13, 1 ;  /* 0x3f8000000d0c7421 */ /* 0x000fe20000000000 */
[----:B------:R-:W-:Y:S01]  /*1570*/  FSETP.GT.AND P3, PT, R54, 8.50705917302346158658e+37, PT ;  /* 0x7e8000003600780b */ /* 0x000fe20003f64000 */
[----:B-----5:R-:W-:-:S03]  /*1580*/  @!P4 FMUL R14, R14, R14 ;  /* 0x0000000e0e0ec220 */ /* 0x020fc60000400000 */
[----:B------:R-:W-:Y:S01]  /*1590*/  FSETP.GT.AND P4, PT, R12, 8.50705917302346158658e+37, PT ;  /* 0x7e8000000c00780b */ /* 0x000fe20003f84000 */
[----:B------:R-:W-:Y:S01]  /*15a0*/  FADD R24, R14, 1 ;  /* 0x3f8000000e187421 */ /* 0x000fe20000000000 */
[----:B0-----:R-:W-:-:S04]  /*15b0*/  @!P5 FMUL R50, R50, R50 ;  /* 0x000000323232d220 */ /* 0x001fc80000400000 */
[----:B------:R-:W-:Y:S01]  /*15c0*/  FADD R14, R50, 1 ;  /* 0x3f800000320e7421 */ /* 0x000fe20000000000 */
[----:B------:R-:W-:Y:S02]  /*15d0*/  FSETP.GT.AND P5, PT, R24, 8.50705917302346158658e+37, PT ;  /* 0x7e8000001800780b */ /* 0x000fe40003fa4000 */
[----:B------:R-:W-:Y:S02]  /*15e0*/  @P3 FMUL R54, R54, 0.25 ;  /* 0x3e80000036363820 */ /* 0x000fe40000400000 */
[----:B------:R-:W-:Y:S02]  /*15f0*/  FSETP.GT.AND P6, PT, R14, 8.50705917302346158658e+37, PT ;  /* 0x7e8000000e00780b */ /* 0x000fe40003fc4000 */
[----:B------:R-:W0:Y:S01]  /*1600*/  MUFU.RCP R13, R54 ;  /* 0x00000036000d7308 */ /* 0x000e220000001000 */
[----:B------:R-:W-:Y:S01]  /*1610*/  @P4 FMUL R12, R12, 0.25 ;  /* 0x3e8000000c0c4820 */ /* 0x000fe20000400000 */
[----:B------:R-:W-:-:S06]  /*1620*/  FSEL R26, R42, 1, P3 ;  /* 0x3f8000002a1a7808 */ /* 0x000fcc0001800000 */
[----:B------:R-:W1:Y:S01]  /*1630*/  MUFU.RCP R12, R12 ;  /* 0x0000000c000c7308 */ /* 0x000e620000001000 */
[----:B------:R-:W-:Y:S02]  /*1640*/  @P5 FMUL R24, R24, 0.25 ;  /* 0x3e80000018185820 */ /* 0x000fe40000400000 */
[----:B------:R-:W-:-:S05]  /*1650*/  @P6 FMUL R14, R14, 0.25 ;  /* 0x3e8000000e0e6820 */ /* 0x000fca0000400000 */
[----:B------:R-:W2:Y:S01]  /*1660*/  MUFU.RCP R29, R14 ;  /* 0x0000000e001d7308 */ /* 0x000ea20000001000 */
[----:B0-----:R-:W-:Y:S01]  /*1670*/  FMUL R26, R13, R26 ;  /* 0x0000001a0d1a7220 */ /* 0x001fe20000400000 */
[----:B------:R-:W-:-:S06]  /*1680*/  FSEL R13, R42, 1, P4 ;  /* 0x3f8000002a0d7808 */ /* 0x000fcc0002000000 */
[----:B------:R-:W0:Y:S01]  /*1690*/  MUFU.RCP R24, R24 ;  /* 0x0000001800187308 */ /* 0x000e220000001000 */
[----:B-1----:R-:W-:Y:S01]  /*16a0*/  FMUL R13, R12, R13 ;  /* 0x0000000d0c0d7220 */ /* 0x002fe20000400000 */
[C---:B------:R-:W-:Y:S01]  /*16b0*/  FSEL R12, R42.reuse, 1, P6 ;  /* 0x3f8000002a0c7808 */ /* 0x040fe20003000000 */
[----:B------:R-:W-:Y:S01]  /*16c0*/  FMUL R51, R25, R30 ;  /* 0x0000001e19337220 */ /* 0x000fe20000400000 */
[----:B------:R-:W-:-:S03]  /*16d0*/  FSEL R25, R42, 1, P5 ;  /* 0x3f8000002a197808 */ /* 0x000fc60002800000 */
[----:B--2---:R-:W-:Y:S01]  /*16e0*/  FMUL R29, R29, R12 ;  /* 0x0000000c1d1d7220 */ /* 0x004fe20000400000 */
[----:B------:R-:W-:Y:S01]  /*16f0*/  IADD3 R12, P3, R48, UR8, RZ ;  /* 0x00000008300c7c10 */ /* 0x000fe2000ff7e0ff */
[----:B------:R-:W-:Y:S01]  /*1700*/  FMUL R31, R26, R31 ;  /* 0x0000001f1a1f7220 */ /* 0x000fe20000400000 */
[----:B------:R-:W-:Y:S01]  /*1710*/  FMUL R28, R13, R8 ;  /* 0x000000080d1c7220 */ /* 0x000fe20000400000 */
[----:B------:R-:W-:Y:S02]  /*1720*/  CS2R R26, SRZ ;  /* 0x00000000001a7805 */ /* 0x000fe4000001ff00 */
[----:B------:R-:W-:Y:S01]  /*1730*/  IADD3.X R13, R49, UR9, RZ, P3, !PT ;  /* 0x00000009310d7c10 */ /* 0x000fe20009ffe4ff */
[----:B0-----:R-:W-:Y:S01]  /*1740*/  FMUL R30, R24, R25 ;  /* 0x00000019181e7220 */ /* 0x001fe20000400000 */
[----:B------:R-:W-:-:S06]  /*1750*/  CS2R R24, SRZ ;  /* 0x0000000000187805 */ /* 0x000fcc000001ff00 */
[----:B------:R0:W2:Y:S01]  /*1760*/  @P0 LDG.E.128 R24, desc[UR6][R12.64] ;  /* 0x000000060c180981 */ /* 0x0000a2000c1e1d00 */
[----:B------:R-:W-:-:S04]  /*1770*/  FADD R15, RZ, -R15 ;  /* 0x8000000fff0f7221 */ /* 0x000fc80000000000 */
[----:B------:R-:W-:-:S05]  /*1780*/  FMUL R15, R15, 1.4426950216293334961 ;  /* 0x3fb8aa3b0f0f7820 */ /* 0x000fca0000400000 */
[----:B------:R-:W-:-:S13]  /*1790*/  FSETP.GEU.AND P3, PT, R15, -126, PT ;  /* 0xc2fc00000f00780b */ /* 0x000fda0003f6e000 */
[----:B------:R-:W-:-:S04]  /*17a0*/  @!P3 FMUL R15, R15, 0.5 ;  /* 0x3f0000000f0fb820 */ /* 0x000fc80000400000 */
[----:B------:R-:W1:Y:S02]  /*17b0*/  MUFU.EX2 R8, R15 ;  /* 0x0000000f00087308 */ /* 0x000e640000000800 */
[----:B-1----:R-:W-:-:S04]  /*17c0*/  @!P3 FMUL R8, R8, R8 ;  /* 0x000000080808b220 */ /* 0x002fc80000400000 */
[----:B------:R-:W-:-:S05]  /*17d0*/  FADD R8, R8, 1 ;  /* 0x3f80000008087421 */ /* 0x000fca0000000000 */
[----:B------:R-:W-:Y:S01]  /*17e0*/  FSETP.GT.AND P3, PT, R8, 8.50705917302346158658e+37, PT ;  /* 0x7e8000000800780b */ /* 0x000fe20003f64000 */
[----:B------:R-:W-:-:S03]  /*17f0*/  FMUL R30, R30, R9 ;  /* 0x000000091e1e7220 */ /* 0x000fc60000400000 */
[----:B------:R-:W-:Y:S02]  /*1800*/  FSEL R9, R42, 1, P3 ;  /* 0x3f8000002a097808 */ /* 0x000fe40001800000 */
[----:B0-----:R-:W-:Y:S02]  /*1810*/  CS2R R12, SRZ ;  /* 0x00000000000c7805 */ /* 0x001fe4000001ff00 */
[----:B------:R-:W-:-:S05]  /*1820*/  CS2R R14, SRZ ;  /* 0x00000000000e7805 */ /* 0x000fca000001ff00 */
[----:B------:R-:W-:Y:S01]  /*1830*/  @P3 FMUL R8, R8, 0.25 ;  /* 0x3e80000008083820 */ /* 0x000fe20000400000 */
[----:B------:R-:W-:-:S04]  /*1840*/  IADD3 R48, P3, R48, UR4, RZ ;  /* 0x0000000430307c10 */ /* 0x000fc8000ff7e0ff */
[----:B------:R-:W-:-:S05]  /*1850*/  IADD3.X R49, R49, UR5, RZ, P3, !PT ;  /* 0x0000000531317c10 */ /* 0x000fca0009ffe4ff */
[----:B------:R0:W5:Y:S01]  /*1860*/  @P0 LDG.E.128 R12, desc[UR6][R48.64] ;  /* 0x00000006300c0981 */ /* 0x000162000c1e1d00 */
[----:B---3--:R-:W-:Y:S01]  /*1870*/  FADD R16, RZ, -R16 ;  /* 0x80000010ff107221 */ /* 0x008fe20000000000 */
[----:B------:R1:W3:Y:S03]  /*1880*/  MUFU.RCP R50, R8 ;  /* 0x0000000800327308 */ /* 0x0002e60000001000 */
[----:B-1----:R-:W-:Y:S01]  /*1890*/  FMUL R8, R16, 1.4426950216293334961 ;  /* 0x3fb8aa3b10087820 */ /* 0x002fe20000400000 */
[----:B------:R-:W-:-:S04]  /*18a0*/  FADD R18, RZ, -R18 ;  /* 0x80000012ff127221 */ /* 0x000fc80000000000 */
[----:B------:R-:W-:Y:S01]  /*18b0*/  FSETP.GEU.AND P3, PT, R8, -126, PT ;  /* 0xc2fc00000800780b */ /* 0x000fe20003f6e000 */
[----:B------:R-:W-:Y:S01]  /*18c0*/  FADD R17, RZ, -R17 ;  /* 0x80000011ff117221 */ /* 0x000fe20000000000 */
[----:B------:R-:W-:-:S03]  /*18d0*/  FMUL R18, R18, 1.4426950216293334961 ;  /* 0x3fb8aa3b12127820 */ /* 0x000fc60000400000 */
[----:B------:R-:W-:Y:S01]  /*18e0*/  FMUL R17, R17, 1.4426950216293334961 ;  /* 0x3fb8aa3b11117820 */ /* 0x000fe20000400000 */
[----:B------:R-:W-:Y:S01]  /*18f0*/  FADD R19, RZ, -R19 ;  /* 0x80000013ff137221 */ /* 0x000fe20000000000 */
[----:B------:R-:W-:Y:S01]  /*1900*/  FSETP.GEU.AND P4, PT, R18, -126, PT ;  /* 0xc2fc00001200780b */ /* 0x000fe20003f8e000 */
[----:B---3--:R-:W-:Y:S02]  /*1910*/  FMUL R50, R50, R9 ;  /* 0x0000000932327220 */ /* 0x008fe40000400000 */
[----:B------:R-:W-:-:S03]  /*1920*/  FSETP.GEU.AND P6, PT, R17, -126, PT ;  /* 0xc2fc00001100780b */ /* 0x000fc60003fce000 */
[----:B------:R-:W-:Y:S01]  /*1930*/  @!P3 FMUL R8, R8, 0.5 ;  /* 0x3f0000000808b820 */ /* 0x000fe20000400000 */
[----:B------:R-:W-:-:S03]  /*1940*/  FMUL R19, R19, 1.4426950216293334961 ;  /* 0x3fb8aa3b13137820 */ /* 0x000fc60000400000 */
[----:B------:R-:W1:Y:S02]  /*1950*/  MUFU.EX2 R9, R8 ;  /* 0x0000000800097308 */ /* 0x000e640000000800 */
[----:B------:R-:W-:Y:S01]  /*1960*/  FSETP.GEU.AND P5, PT, R19, -126, PT ;  /* 0xc2fc00001300780b */ /* 0x000fe20003fae000 */
[----:B------:R-:W-:-:S03]  /*1970*/  @!P4 FMUL R18, R18, 0.5 ;  /* 0x3f0000001212c820 */ /* 0x000fc60000400000 */
[----:B------:R-:W-:Y:S01]  /*1980*/  @!P6 FMUL R17, R17, 0.5 ;  /* 0x3f0000001111e820 */ /* 0x000fe20000400000 */
[----:B------:R-:W-:Y:S01]  /*1990*/  FMUL R29, R29, R10 ;  /* 0x0000000a1d1d7220 */ /* 0x000fe20000400000 */
[----:B------:R-:W3:Y:S01]  /*19a0*/  MUFU.EX2 R16, R18 ;  /* 0x0000001200107308 */ /* 0x000ee20000000800 */
[----:B-1----:R-:W-:-:S07]  /*19b0*/  @!P3 FMUL R9, R9, R9 ;  /* 0x000000090909b220 */ /* 0x002fce0000400000 */
[----:B------:R-:W1:Y:S01]  /*19c0*/  MUFU.EX2 R10, R17 ;  /* 0x00000011000a7308 */ /* 0x000e620000000800 */
[----:B------:R-:W-:Y:S01]  /*19d0*/  @!P5 FMUL R19, R19, 0.5 ;  /* 0x3f0000001313d820 */ /* 0x000fe20000400000 */
[----:B0-----:R-:W-:-:S06]  /*19e0*/  FADD R48, R9, 1 ;  /* 0x3f80000009307421 */ /* 0x001fcc0000000000 */
[----:B------:R-:W0:Y:S01]  /*19f0*/  MUFU.EX2 R9, R19 ;  /* 0x0000001300097308 */ /* 0x000e220000000800 */
[----:B---3--:R-:W-:Y:S01]  /*1a00*/  @!P4 FMUL R16, R16, R16 ;  /* 0x000000101010c220 */ /* 0x008fe20000400000 */
[----:B------:R-:W-:Y:S01]  /*1a10*/  FSETP.GT.AND P3, PT, R48, 8.50705917302346158658e+37, PT ;  /* 0x7e8000003000780b */ /* 0x000fe20003f64000 */
[----:B-1----:R-:W-:Y:S02]  /*1a20*/  @!P6 FMUL R10, R10, R10 ;  /* 0x0000000a0a0ae220 */ /* 0x002fe40000400000 */
[----:B------:R-:W-:Y:S02]  /*1a30*/  FADD R16, R16, 1 ;  /* 0x3f80000010107421 */ /* 0x000fe40000000000 */
[----:B------:R-:W-:Y:S01]  /*1a40*/  FADD R10, R10, 1 ;  /* 0x3f8000000a0a7421 */ /* 0x000fe20000000000 */
[----:B0-----:R-:W-:Y:S02]  /*1a50*/  @!P5 FMUL R9, R9, R9 ;  /* 0x000000090909d220 */ /* 0x001fe40000400000 */
[----:B------:R-:W-:-:S02]  /*1a60*/  FSETP.GT.AND P5, PT, R16, 8.50705917302346158658e+37, PT ;  /* 0x7e8000001000780b */ /* 0x000fc40003fa4000 */
[----:B------:R-:W-:Y:S01]  /*1a70*/  FSETP.GT.AND P4, PT, R10, 8.50705917302346158658e+37, PT ;  /* 0x7e8000000a00780b */ /* 0x000fe20003f84000 */
[----:B------:R-:W-:Y:S02]  /*1a80*/  FADD R9, R9, 1 ;  /* 0x3f80000009097421 */ /* 0x000fe40000000000 */
[----:B------:R-:W-:-:S03]  /*1a90*/  @P3 FMUL R48, R48, 0.25 ;  /* 0x3e80000030303820 */ /* 0x000fc60000400000 */
[----:B------:R-:W-:-:S03]  /*1aa0*/  FSETP.GT.AND P6, PT, R9, 8.50705917302346158658e+37, PT ;  /* 0x7e8000000900780b */ /* 0x000fc60003fc4000 */
[----:B------:R-:W0:Y:S02]  /*1ab0*/  MUFU.RCP R48, R48 ;  /* 0x0000003000307308 */ /* 0x000e240000001000 */
[----:B------:R-:W-:Y:S02]  /*1ac0*/  @P5 FMUL R16, R16, 0.25 ;  /* 0x3e80000010105820 */ /* 0x000fe40000400000 */
[----:B------:R-:W-:-:S04]  /*1ad0*/  @P4 FMUL R10, R10, 0.25 ;  /* 0x3e8000000a0a4820 */ /* 0x000fc80000400000 */
[----:B------:R-:W1:Y:S02]  /*1ae0*/  MUFU.RCP R16, R16 ;  /* 0x0000001000107308 */ /* 0x000e640000001000 */
[----:B------:R-:W-:Y:S01]  /*1af0*/  @P6 FMUL R9, R9, 0.25 ;  /* 0x3e80000009096820 */ /* 0x000fe20000400000 */
[----:B------:R-:W-:Y:S01]  /*1b00*/  FMUL R50, R50, R11 ;  /* 0x0000000b32327220 */ /* 0x000fe20000400000 */
[----:B------:R-:W-:-:S04]  /*1b10*/  FSEL R11, R42, 1, P3 ;  /* 0x3f8000002a0b7808 */ /* 0x000fc80001800000 */
[----:B------:R-:W3:Y:S01]  /*1b20*/  MUFU.RCP R10, R10 ;  /* 0x0000000a000a7308 */ /* 0x000ee20000001000 */
[----:B0-----:R-:W-:Y:S01]  /*1b30*/  FMUL R8, R48, R11 ;  /* 0x0000000b30087220 */ /* 0x001fe20000400000 */
[----:B------:R-:W-:-:S06]  /*1b40*/  FSEL R17, R42, 1, P5 ;  /* 0x3f8000002a117808 */ /* 0x000fcc0002800000 */
[----:B------:R0:W0:Y:S01]  /*1b50*/  MUFU.RCP R18, R9 ;  /* 0x0000000900127308 */ /* 0x0000220000001000 */
[----:B------:R-:W-:Y:S01]  /*1b60*/  FSEL R11, R42, 1, P4 ;  /* 0x3f8000002a0b7808 */ /* 0x000fe20002000000 */
[----:B-1----:R-:W-:Y:S01]  /*1b70*/  FMUL R48, R16, R17 ;  /* 0x0000001110307220 */ /* 0x002fe20000400000 */
[----:B------:R-:W-:Y:S02]  /*1b80*/  FSEL R17, R42, 1, P6 ;  /* 0x3f8000002a117808 */ /* 0x000fe40003000000 */
[----:B------:R-:W-:Y:S01]  /*1b90*/  IADD3 R16, P3, R40, UR8, RZ ;  /* 0x0000000828107c10 */ /* 0x000fe2000ff7e0ff */
[----:B---3--:R-:W-:Y:S01]  /*1ba0*/  FMUL R11, R10, R11 ;  /* 0x0000000b0a0b7220 */ /* 0x008fe20000400000 */
[----:B----4-:R-:W-:Y:S01]  /*1bb0*/  FFMA R20, R8, R20, -R53 ;  /* 0x0000001408147223 */ /* 0x010fe20000000835 */
[----:B0-----:R-:W-:Y:S02]  /*1bc0*/  CS2R R8, SRZ ;  /* 0x0000000000087805 */ /* 0x001fe4000001ff00 */
[----:B------:R-:W-:Y:S01]  /*1bd0*/  FFMA R49, R11, R21, -R52 ;  /* 0x000000150b317223 */ /* 0x000fe20000000834 */
[----:B------:R-:W-:Y:S01]  /*1be0*/  CS2R R10, SRZ ;  /* 0x00000000000a7805 */ /* 0x000fe2000001ff00 */
[----:B------:R-:W-:Y:S01]  /*1bf0*/  FMUL R18, R18, R17 ;  /* 0x0000001112127220 */ /* 0x000fe20000400000 */
[----:B------:R-:W-:-:S05]  /*1c00*/  IADD3.X R17, R41, UR9, RZ, P3, !PT ;  /* 0x0000000929117c10 */ /* 0x000fca0009ffe4ff */
[----:B------:R0:W3:Y:S02]  /*1c10*/  @P2 LDG.E.128 R8, desc[UR6][R16.64] ;  /* 0x0000000610082981 */ /* 0x0000e4000c1e1d00 */
[----:B0-----:R-:W-:Y:S01]  /*1c20*/  IADD3 R16, P6, R40, UR4, RZ ;  /* 0x0000000428107c10 */ /* 0x001fe2000ffde0ff */
[----:B------:R-:W-:Y:S01]  /*1c30*/  FFMA R40, R20, R0, R53 ;  /* 0x0000000014287223 */ /* 0x000fe20000000035 */
[----:B------:R-:W-:Y:S01]  /*1c40*/  FFMA R48, R48, R22, -R51 ;  /* 0x0000001630307223 */ /* 0x000fe20000000833 */
[----:B------:R-:W-:Y:S01]  /*1c50*/  FFMA R18, R18, R23, -R31 ;  /* 0x0000001712127223 */ /* 0x000fe2000000081f */
[----:B------:R-:W-:Y:S02]  /*1c60*/  CS2R R20, SRZ ;  /* 0x0000000000147805 */ /* 0x000fe4000001ff00 */
[----:B------:R-:W-:Y:S02]  /*1c70*/  CS2R R22, SRZ ;  /* 0x0000000000167805 */ /* 0x000fe4000001ff00 */
[----:B------:R-:W-:-:S05]  /*1c80*/  IADD3.X R17, R41, UR5, RZ, P6, !PT ;  /* 0x0000000529117c10 */ /* 0x000fca000b7fe4ff */
[----:B------:R0:W4:Y:S01]  /*1c90*/  @P2 LDG.E.128 R20, desc[UR6][R16.64] ;  /* 0x0000000610142981 */ /* 0x000122000c1e1d00 */
        /* <DEDUP_REMOVED lines=8> */
[----:B------:R-:W-:-:S07]  /*1d20*/  FSETP.GEU.AND P5, PT, R25, -126, PT ;  /* 0xc2fc00001900780b */ /* 0x000fce0003fae000 */
[----:B------:R-:W-:Y:S02]  /*1d30*/  @!P3 FMUL R19, R19, 0.5 ;  /* 0x3f0000001313b820 */ /* 0x000fe40000400000 */
[----:B------:R-:W-:-:S04]  /*1d40*/  @!P4 FMUL R24, R24, 0.5 ;  /* 0x3f0000001818c820 */ /* 0x000fc80000400000 */
[----:B------:R-:W1:Y:S01]  /*1d50*/  MUFU.EX2 R19, R19 ;  /* 0x0000001300137308 */ /* 0x000e620000000800 */
[----:B------:R-:W-:-:S07]  /*1d60*/  @!P5 FMUL R25, R25, 0.5 ;  /* 0x3f0000001919d820 */ /* 0x000fce0000400000 */
[----:B------:R-:W2:Y:S08]  /*1d70*/  MUFU.EX2 R24, R24 ;  /* 0x0000001800187308 */ /* 0x000eb00000000800 */
[----:B------:R-:W0:Y:S01]  /*1d80*/  MUFU.EX2 R26, R25 ;  /* 0x00000019001a7308 */ /* 0x000e220000000800 */
[----:B-1----:R-:W-:-:S04]  /*1d90*/  @!P3 FMUL R19, R19, R19 ;  /* 0x000000131313b220 */ /* 0x002fc80000400000 */
[----:B------:R-:W-:Y:S01]  /*1da0*/  FADD R19, R19, 1 ;  /* 0x3f80000013137421 */ /* 0x000fe20000000000 */
[----:B--2---:R-:W-:-:S04]  /*1db0*/  @!P4 FMUL R24, R24, R24 ;  /* 0x000000181818c220 */ /* 0x004fc80000400000 */
[----:B------:R-:W-:Y:S01]  /*1dc0*/  FSETP.GT.AND P3, PT, R19, 8.50705917302346158658e+37, PT ;  /* 0x7e8000001300780b */ /* 0x000fe20003f64000 */
[----:B------:R-:W-:Y:S01]  /*1dd0*/  FADD R24, R24, 1 ;  /* 0x3f80000018187421 */ /* 0x000fe20000000000 */
[----:B0-----:R-:W-:-:S04]  /*1de0*/  @!P5 FMUL R26, R26, R26 ;  /* 0x0000001a1a1ad220 */ /* 0x001fc80000400000 */
[----:B------:R-:W-:Y:S01]  /*1df0*/  FADD R53, R26, 1 ;  /* 0x3f8000001a357421 */ /* 0x000fe20000000000 */
[----:B------:R-:W-:-:S04]  /*1e00*/  FSETP.GT.AND P4, PT, R24, 8.50705917302346158658e+37, PT ;  /* 0x7e8000001800780b */ /* 0x000fc80003f84000 */
[----:B------:R-:W-:Y:S02]  /*1e10*/  FSETP.GT.AND P5, PT, R53, 8.50705917302346158658e+37, PT ;  /* 0x7e8000003500780b */ /* 0x000fe40003fa4000 */
[----:B------:R-:W-:-:S04]  /*1e20*/  @P3 FMUL R19, R19, 0.25 ;  /* 0x3e80000013133820 */ /* 0x000fc80000400000 */
[----:B------:R-:W0:Y:S03]  /*1e30*/  MUFU.RCP R16, R19 ;  /* 0x0000001300107308 */ /* 0x000e260000001000 */
[----:B------:R-:W-:-:S04]  /*1e40*/  @P4 FMUL R24, R24, 0.25 ;  /* 0x3e80000018184820 */ /* 0x000fc80000400000 */
[----:B------:R-:W-:Y:S01]  /*1e50*/  @P5 FMUL R53, R53, 0.25 ;  /* 0x3e80000035355820 */ /* 0x000fe20000400000 */
[----:B------:R1:W2:Y:S01]  /*1e60*/  MUFU.RCP R17, R24 ;  /* 0x0000001800117308 */ /* 0x0002a20000001000 */
[----:B------:R-:W-:-:S07]  /*1e70*/  FSEL R25, R42, 1, P3 ;  /* 0x3f8000002a197808 */ /* 0x000fce0001800000 */
[----:B------:R-:W5:Y:S01]  /*1e80*/  MUFU.RCP R26, R53 ;  /* 0x00000035001a7308 */ /* 0x000f620000001000 */
[----:B0-----:R-:W-:Y:S01]  /*1e90*/  FMUL R25, R16, R25 ;  /* 0x0000001910197220 */ /* 0x001fe20000400000 */
[C---:B------:R-:W-:Y:S02]  /*1ea0*/  FSEL R16, R42.reuse, 1, P4 ;  /* 0x3f8000002a107808 */ /* 0x040fe40002000000 */
[----:B------:R-:W-:Y:S01]  /*1eb0*/  FSEL R19, R42, 1, P5 ;  /* 0x3f8000002a137808 */ /* 0x000fe20002800000 */
[-C--:B------:R-:W-:Y:S01]  /*1ec0*/  FFMA R48, R48, R0.reuse, R51 ;  /* 0x0000000030307223 */ /* 0x080fe20000000033 */
[----:B-1----:R-:W-:Y:S01]  /*1ed0*/  IADD3 R24, P3, R39, UR8, RZ ;  /* 0x0000000827187c10 */ /* 0x002fe2000ff7e0ff */
[----:B------:R-:W-:Y:S01]  /*1ee0*/  FFMA R41, R18, R0, R31 ;  /* 0x0000000012297223 */ /* 0x000fe2000000001f */
[----:B--2---:R-:W-:Y:S01]  /*1ef0*/  FMUL R51, R17, R16 ;  /* 0x0000001011337220 */ /* 0x004fe20000400000 */
[----:B-----5:R-:W-:Y:S01]  /*1f00*/  FFMA R31, R25, R12, -R28 ;  /* 0x0000000c191f7223 */ /* 0x020fe2000000081c */
[----:B------:R-:W-:-:S02]  /*1f10*/  CS2R R16, SRZ ;  /* 0x0000000000107805 */ /* 0x000fc4000001ff00 */
[----:B------:R-:W-:Y:S01]  /*1f20*/  IADD3.X R25, R38, UR9, RZ, P3, !PT ;  /* 0x0000000926197c10 */ /* 0x000fe20009ffe4ff */
[----:B------:R-:W-:Y:S01]  /*1f30*/  FMUL R26, R26, R19 ;  /* 0x000000131a1a7220 */ /* 0x000fe20000400000 */
[----:B------:R-:W-:Y:S01]  /*1f40*/  CS2R R18, SRZ ;  /* 0x0000000000127805 */ /* 0x000fe2000001ff00 */
[----:B------:R-:W-:-:S05]  /*1f50*/  FADD R27, RZ, -R27 ;  /* 0x8000001bff1b7221 */ /* 0x000fca0000000000 */
[----:B------:R0:W2:Y:S01]  /*1f60*/  @P0 LDG.E.128 R16, desc[UR6][R24.64] ;  /* 0x0000000618100981 */ /* 0x0000a2000c1e1d00 */
[----:B------:R-:W-:-:S05]  /*1f70*/  FMUL R27, R27, 1.4426950216293334961 ;  /* 0x3fb8aa3b1b1b7820 */ /* 0x000fca0000400000 */
[----:B------:R-:W-:-:S13]  /*1f80*/  FSETP.GEU.AND P3, PT, R27, -126, PT ;  /* 0xc2fc00001b00780b */ /* 0x000fda0003f6e000 */
[----:B------:R-:W-:-:S04]  /*1f90*/  @!P3 FMUL R27, R27, 0.5 ;  /* 0x3f0000001b1bb820 */ /* 0x000fc80000400000 */
[----:B------:R-:W1:Y:S01]  /*1fa0*/  MUFU.EX2 R12, R27 ;  /* 0x0000001b000c7308 */ /* 0x000e620000000800 */
[----:B------:R-:W-:Y:S01]  /*1fb0*/  FFMA R49, R49, R0, R52 ;  /* 0x0000000031317223 */ /* 0x000fe20000000034 */
[----:B-1----:R-:W-:-:S04]  /*1fc0*/  @!P3 FMUL R12, R12, R12 ;  /* 0x0000000c0c0cb220 */ /* 0x002fc80000400000 */
[----:B------:R-:W-:-:S05]  /*1fd0*/  FADD R52, R12, 1 ;  /* 0x3f8000000c347421 */ /* 0x000fca0000000000 */
[----:B------:R-:W-:-:S13]  /*1fe0*/  FSETP.GT.AND P3, PT, R52, 8.50705917302346158658e+37, PT ;  /* 0x7e8000003400780b */ /* 0x000fda0003f64000 */
[----:B------:R-:W-:-:S04]  /*1ff0*/  @P3 FMUL R52, R52, 0.25 ;  /* 0x3e80000034343820 */ /* 0x000fc80000400000 */
[----:B------:R-:W1:Y:S01]  /*2000*/  MUFU.RCP R53, R52 ;  /* 0x0000003400357308 */ /* 0x000e620000001000 */
[----:B0-----:R-:W-:Y:S02]  /*2010*/  FSEL R24, R42, 1, P3 ;  /* 0x3f8000002a187808 */ /* 0x001fe40001800000 */
[----:B------:R-:W-:Y:S01]  /*2020*/  IADD3 R12, P3, R39, UR4, RZ ;  /* 0x00000004270c7c10 */ /* 0x000fe2000ff7e0ff */
[----:B------:R-:W-:Y:S01]  /*2030*/  FFMA R14, R26, R14, -R29 ;  /* 0x0000000e1a0e7223 */ /* 0x000fe2000000081d */
[----:B------:R-:W-:Y:S01]  /*2040*/  FFMA R51, R51, R13, -R30 ;  /* 0x0000000d33337223 */ /* 0x000fe2000000081e */
[----:B------:R-:W-:Y:S02]  /*2050*/  CS2R R26, SRZ ;  /* 0x00000000001a7805 */ /* 0x000fe4000001ff00 */
[----:B------:R-:W-:Y:S01]  /*2060*/  IADD3.X R13, R38, UR5, RZ, P3, !PT ;  /* 0x00000005260d7c10 */ /* 0x000fe20009ffe4ff */
[----:B-1----:R-:W-:Y:S01]  /*2070*/  FMUL R53, R53, R24 ;  /* 0x0000001835357220 */ /* 0x002fe20000400000 */
        /* <DEDUP_REMOVED lines=10> */
[----:B------:R-:W-:-:S12]  /*2120*/  FADD R9, RZ, -R9 ;  /* 0x80000009ff097221 */ /* 0x000fd80000000000 */
[----:B------:R-:W-:-:S04]  /*2130*/  @P3 FMUL R52, R52, 0.25 ;  /* 0x3e80000034343820 */ /* 0x000fc80000400000 */
[----:B------:R-:W1:Y:S01]  /*2140*/  MUFU.RCP R8, R52 ;  /* 0x0000003400087308 */ /* 0x000e620000001000 */
[-C--:B------:R-:W-:Y:S01]  /*2150*/  FFMA R38, R31, R3.reuse, R28 ;  /* 0x000000031f267223 */ /* 0x080fe2000000001c */
[----:B------:R-:W-:Y:S01]  /*2160*/  FMUL R28, R9, 1.4426950216293334961 ;  /* 0x3fb8aa3b091c7820 */ /* 0x000fe20000400000 */
[----:B------:R-:W-:Y:S01]  /*2170*/  FSEL R9, R42, 1, P3 ;  /* 0x3f8000002a097808 */ /* 0x000fe20001800000 */
[-C--:B------:R-:W-:Y:S01]  /*2180*/  FFMA R39, R51, R3.reuse, R30 ;  /* 0x0000000333277223 */ /* 0x080fe2000000001e */
[----:B------:R-:W-:Y:S02]  /*2190*/  FFMA R51, R14, R3, R29 ;  /* 0x000000030e337223 */ /* 0x000fe4000000001d */
[----:B------:R-:W-:Y:S01]  /*21a0*/  FSETP.GEU.AND P3, PT, R28, -126, PT ;  /* 0xc2fc00001c00780b */ /* 0x000fe20003f6e000 */
[----:B------:R-:W-:Y:S01]  /*21b0*/  FFMA R53, R53, R15, -R50 ;  /* 0x0000000f35357223 */ /* 0x000fe20000000832 */
[----:B0-----:R-:W-:Y:S02]  /*21c0*/  CS2R R12, SRZ ;  /* 0x00000000000c7805 */ /* 0x001fe4000001ff00 */
[----:B------:R-:W-:Y:S01]  /*21d0*/  CS2R R14, SRZ ;  /* 0x00000000000e7805 */ /* 0x000fe2000001ff00 */
[----:B-1----:R-:W-:Y:S01]  /*21e0*/  FMUL R29, R8, R9 ;  /* 0x00000009081d7220 */ /* 0x002fe20000400000 */
[----:B------:R-:W-:-:S04]  /*21f0*/  IADD3 R8, P4, R2, UR8, RZ ;  /* 0x0000000802087c10 */ /* 0x000fc8000ff9e0ff */
[----:B------:R-:W-:-:S03]  /*2200*/  IADD3.X R9, R5, UR9, RZ, P4, !PT ;  /* 0x0000000905097c10 */ /* 0x000fc6000a7fe4ff */
[----:B------:R-:W-:Y:S02]  /*2210*/  @!P3 FMUL R28, R28, 0.5 ;  /* 0x3f0000001c1cb820 */ /* 0x000fe40000400000 */
[----:B------:R0:W3:Y:S02]  /*2220*/  @P2 LDG.E.128 R12, desc[UR6][R8.64] ;  /* 0x00000006080c2981 */ /* 0x0000e4000c1e1d00 */
[----:B------:R-:W1:Y:S02]  /*2230*/  MUFU.EX2 R30, R28 ;  /* 0x0000001c001e7308 */ /* 0x000e640000000800 */
[----:B-1----:R-:W-:-:S04]  /*2240*/  @!P3 FMUL R30, R30, R30 ;  /* 0x0000001e1e1eb220 */ /* 0x002fc80000400000 */
[----:B------:R-:W-:-:S05]  /*2250*/  FADD R52, R30, 1 ;  /* 0x3f8000001e347421 */ /* 0x000fca0000000000 */
[----:B------:R-:W-:Y:S01]  /*2260*/  FSETP.GT.AND P3, PT, R52, 8.50705917302346158658e+37, PT ;  /* 0x7e8000003400780b */ /* 0x000fe20003f64000 */
[----:B------:R-:W-:Y:S01]  /*2270*/  FADD R10, RZ, -R10 ;  /* 0x8000000aff0a7221 */ /* 0x000fe20000000000 */
[----:B------:R-:W-:Y:S01]  /*2280*/  FFMA R50, R53, R3, R50 ;  /* 0x0000000335327223 */ /* 0x000fe20000000032 */
[----:B----4-:R-:W-:Y:S02]  /*2290*/  FMUL R53, R29, R20 ;  /* 0x000000141d357220 */ /* 0x010fe40000400000 */
[----:B------:R-:W-:-:S08]  /*22a0*/  FMUL R20, R10, 1.4426950216293334961 ;  /* 0x3fb8aa3b0a147820 */ /* 0x000fd00000400000 */
[----:B------:R-:W-:-:S06]  /*22b0*/  @P3 FMUL R52, R52, 0.25 ;  /* 0x3e80000034343820 */ /* 0x000fcc0000400000 */
[----:B------:R-:W1:Y:S01]  /*22c0*/  MUFU.RCP R52, R52 ;  /* 0x0000003400347308 */ /* 0x000e620000001000 */
[----:B------:R-:W-:Y:S02]  /*22d0*/  FSETP.GEU.AND P5, PT, R20, -126, PT ;  /* 0xc2fc00001400780b */ /* 0x000fe40003fae000 */
[----:B------:R-:W-:Y:S02]  /*22e0*/  FSEL R29, R42, 1, P3 ;  /* 0x3f8000002a1d7808 */ /* 0x000fe40001800000 */
[----:B0-----:R-:W-:Y:S02]  /*22f0*/  IADD3 R8, P3, R2, UR4, RZ ;  /* 0x0000000402087c10 */ /* 0x001fe4000ff7e0ff */
[----:B------:R-:W-:Y:S01]  /*2300*/  CS2R R30, SRZ ;  /* 0x00000000001e7805 */ /* 0x000fe2000001ff00 */
[----:B------:R-:W-:Y:S01]  /*2310*/  FADD R11, RZ, -R11 ;  /* 0x8000000bff0b7221 */ /* 0x000fe20000000000 */
[----:B------:R-:W-:Y:S01]  /*2320*/  IADD3.X R9, R5, UR5, RZ, P3, !PT ;  /* 0x0000000505097c10 */ /* 0x000fe20009ffe4ff */
[----:B-1----:R-:W-:Y:S01]  /*2330*/  FMUL R2, R52, R29 ;  /* 0x0000001d34027220 */ /* 0x002fe20000400000 */
[----:B------:R-:W-:-:S03]  /*2340*/  CS2R R28, SRZ ;  /* 0x00000000001c7805 */ /* 0x000fc6000001ff00 */
[----:B------:R-:W-:Y:S01]  /*2350*/  @!P5 FMUL R20, R20, 0.5 ;  /* 0x3f0000001414d820 */ /* 0x000fe20000400000 */
[----:B------:R-:W-:Y:S02]  /*2360*/  FMUL R5, R11, 1.4426950216293334961 ;  /* 0x3fb8aa3b0b057820 */ /* 0x000fe40000400000 */
[----:B------:R0:W4:Y:S03]  /*2370*/  @P2 LDG.E.128 R28, desc[UR6][R8.64] ;  /* 0x00000006081c2981 */ /* 0x000126000c1e1d00 */
[----:B------:R-:W-:Y:S01]  /*2380*/  FSETP.GEU.AND P4, PT, R5, -126, PT ;  /* 0xc2fc00000500780b */ /* 0x000fe20003f8e000 */
[----:B0-----:R-:W0:-:S12]  /*2390*/  MUFU.EX2 R8, R20 ;  /* 0x0000001400087308 */ /* 0x001e180000000800 */
[----:B------:R-:W-:-:S04]  /*23a0*/  @!P4 FMUL R5, R5, 0.5 ;  /* 0x3f0000000505c820 */ /* 0x000fc80000400000 */
[----:B------:R-:W1:Y:S01]  /*23b0*/  MUFU.EX2 R11, R5 ;  /* 0x00000005000b7308 */ /* 0x000e620000000800 */
[----:B0-----:R-:W-:Y:S01]  /*23c0*/  @!P5 FMUL R8, R8, R8 ;  /* 0x000000080808d220 */ /* 0x001fe20000400000 */
        /* <DEDUP_REMOVED lines=9> */
[----:B------:R-:W-:-:S04]  /*2460*/  @!P3 FMUL R10, R10, 0.5 ;  /* 0x3f0000000a0ab820 */ /* 0x000fc80000400000 */
[----:B------:R-:W0:Y:S01]  /*2470*/  MUFU.EX2 R16, R10 ;  /* 0x0000000a00107308 */ /* 0x000e220000000800 */
[----:B------:R-:W-:Y:S01]  /*2480*/  @!P6 FMUL R17, R17, 0.5 ;  /* 0x3f0000001111e820 */ /* 0x000fe20000400000 */
[----:B------:R-:W-:Y:S01]  /*2490*/  @!P5 FMUL R9, R9, 0.5 ;  /* 0x3f0000000909d820 */ /* 0x000fe20000400000 */
[----:B-1----:R-:W-:-:S05]  /*24a0*/  @!P4 FMUL R11, R11, R11 ;  /* 0x0000000b0b0bc220 */ /* 0x002fca0000400000 */
[----:B------:R-:W1:Y:S01]  /*24b0*/  MUFU.EX2 R18, R17 ;  /* 0x0000001100127308 */ /* 0x000e620000000800 */
[----:B------:R-:W-:Y:S01]  /*24c0*/  FADD R20, R8, 1 ;  /* 0x3f80000008147421 */ /* 0x000fe20000000000 */
[----:B------:R-:W-:-:S06]  /*24d0*/  FADD R11, R11, 1 ;  /* 0x3f8000000b0b7421 */ /* 0x000fcc0000000000 */
[----:B------:R-:W2:Y:S01]  /*24e0*/  MUFU.EX2 R5, R9 ;  /* 0x0000000900057308 */ /* 0x000ea20000000800 */
[----:B0-----:R-:W-:Y:S01]  /*24f0*/  @!P3 FMUL R16, R16, R16 ;  /* 0x000000101010b220 */ /* 0x001fe20000400000 */
[----:B------:R-:W-:Y:S02]  /*2500*/  FSETP.GT.AND P4, PT, R20, 8.50705917302346158658e+37, PT ;  /* 0x7e8000001400780b */ /* 0x000fe40003f84000 */
[----:B------:R-:W-:Y:S01]  /*2510*/  FSETP.GT.AND P3, PT, R11, 8.50705917302346158658e+37, PT ;  /* 0x7e8000000b00780b */ /* 0x000fe20003f64000 */
[----:B------:R-:W-:Y:S01]  /*2520*/  FADD R8, R16, 1 ;  /* 0x3f80000010087421 */ /* 0x000fe20000000000 */
[----:B-1----:R-:W-:-:S04]  /*2530*/  @!P6 FMUL R18, R18, R18 ;  /* 0x000000121212e220 */ /* 0x002fc80000400000 */
[----:B------:R-:W-:Y:S01]  /*2540*/  FSETP.GT.AND P6, PT, R8, 8.50705917302346158658e+37, PT ;  /* 0x7e8000000800780b */ /* 0x000fe20003fc4000 */
[----:B------:R-:W-:Y:S01]  /*2550*/  FADD R18, R18, 1 ;  /* 0x3f80000012127421 */ /* 0x000fe20000000000 */
[----:B--2---:R-:W-:-:S04]  /*2560*/  @!P5 FMUL R5, R5, R5 ;  /* 0x000000050505d220 */ /* 0x004fc80000400000 */
[----:B------:R-:W-:Y:S01]  /*2570*/  FADD R9, R5, 1 ;  /* 0x3f80000005097421 */ /* 0x000fe20000000000 */
[----:B------:R-:W-:Y:S01]  /*2580*/  @P4 FMUL R20, R20, 0.25 ;  /* 0x3e80000014144820 */ /* 0x000fe20000400000 */
[----:B------:R-:W-:Y:S01]  /*2590*/  @P3 FMUL R11, R11, 0.25 ;  /* 0x3e8000000b0b3820 */ /* 0x000fe20000400000 */
[----:B------:R-:W-:Y:S02]  /*25a0*/  FSETP.GT.AND P5, PT, R18, 8.50705917302346158658e+37, PT ;  /* 0x7e8000001200780b */ /* 0x000fe40003fa4000 */
[----:B------:R-:W-:Y:S02]  /*25b0*/  FSEL R5, R42, 1, P4 ;  /* 0x3f8000002a057808 */ /* 0x000fe40002000000 */
[----:B------:R-:W-:Y:S01]  /*25c0*/  FSETP.GT.AND P4, PT, R9, 8.50705917302346158658e+37, PT ;  /* 0x7e8000000900780b */ /* 0x000fe20003f84000 */
[----:B------:R-:W0:Y:S01]  /*25d0*/  MUFU.RCP R11, R11 ;  /* 0x0000000b000b7308 */ /* 0x000e220000001000 */
[----:B------:R-:W-:Y:S01]  /*25e0*/  @P6 FMUL R8, R8, 0.25 ;  /* 0x3e80000008086820 */ /* 0x000fe20000400000 */
[----:B------:R-:W-:Y:S01]  /*25f0*/  FSEL R10, R42, 1, P3 ;  /* 0x3f8000002a0a7808 */ /* 0x000fe20001800000 */
[----:B------:R-:W-:-:S05]  /*2600*/  FMUL R2, R2, R21 ;  /* 0x0000001502027220 */ /* 0x000fca0000400000 */
[----:B------:R-:W1:Y:S01]  /*2610*/  MUFU.RCP R8, R8 ;  /* 0x0000000800087308 */ /* 0x000e620000001000 */
[----:B------:R-:W-:-:S03]  /*2620*/  @P5 FMUL R18, R18, 0.25 ;  /* 0x3e80000012125820 */ /* 0x000fc60000400000 */
[----:B------:R-:W-:-:S04]  /*2630*/  @P4 FMUL R9, R9, 0.25 ;  /* 0x3e80000009094820 */ /* 0x000fc80000400000 */
[----:B------:R-:W2:Y:S01]  /*2640*/  MUFU.RCP R21, R9 ;  /* 0x0000000900157308 */ /* 0x000ea20000001000 */
[----:B0-----:R-:W-:Y:S01]  /*2650*/  FMUL R10, R11, R10 ;  /* 0x0000000a0b0a7220 */ /* 0x001fe20000400000 */
[----:B------:R-:W-:-:S06]  /*2660*/  FSEL R11, R42, 1, P6 ;  /* 0x3f8000002a0b7808 */ /* 0x000fcc0003000000 */
[----:B------:R-:W0:Y:S01]  /*2670*/  MUFU.RCP R18, R18 ;  /* 0x0000001200127308 */ /* 0x000e220000001000 */
[----:B-1----:R-:W-:Y:S01]  /*2680*/  FMUL R11, R8, R11 ;  /* 0x0000000b080b7220 */ /* 0x002fe20000400000 */
[C---:B------:R-:W-:Y:S02]  /*2690*/  FSEL R8, R42.reuse, 1, P4 ;  /* 0x3f8000002a087808 */ /* 0x040fe40002000000 */
[----:B------:R-:W-:Y:S02]  /*26a0*/  FSEL R17, R42, 1, P5 ;  /* 0x3f8000002a117808 */ /* 0x000fe40002800000 */
[----:B------:R-:W-:Y:S01]  /*26b0*/  IADD3 R16, P3, R32, UR8, RZ ;  /* 0x0000000820107c10 */ /* 0x000fe2000ff7e0ff */
[----:B------:R-:W-:Y:S01]  /*26c0*/  FMUL R52, R10, R23 ;  /* 0x000000170a347220 */ /* 0x000fe20000400000 */
[----:B--2---:R-:W-:Y:S01]  /*26d0*/  FMUL R21, R21, R8 ;  /* 0x0000000815157220 */ /* 0x004fe20000400000 */
[----:B-----5:R-:W-:Y:S01]  /*26e0*/  FMUL R24, R11, R24 ;  /* 0x000000180b187220 */ /* 0x020fe20000400000 */
[----:B------:R-:W-:-:S02]  /*26f0*/  CS2R R8, SRZ ;  /* 0x0000000000087805 */ /* 0x000fc4000001ff00 */
[----:B------:R-:W-:Y:S01]  /*2700*/  CS2R R10, SRZ ;  /* 0x00000000000a7805 */ /* 0x000fe2000001ff00 */
[----:B0-----:R-:W-:Y:S01]  /*2710*/  FMUL R18, R18, R17 ;  /* 0x0000001112127220 */ /* 0x001fe20000400000 */
[----:B------:R-:W-:-:S05]  /*2720*/  IADD3.X R17, R33, UR9, RZ, P3, !PT ;  /* 0x0000000921117c10 */ /* 0x000fca0009ffe4ff */
[----:B------:R0:W2:Y:S01]  /*2730*/  @P0 LDG.E.128 R8, desc[UR6][R16.64] ;  /* 0x0000000610080981 */ /* 0x0000a2000c1e1d00 */
[----:B------:R-:W-:-:S04]  /*2740*/  FADD R19, RZ, -R19 ;  /* 0x80000013ff137221 */ /* 0x000fc80000000000 */
[----:B------:R-:W-:Y:S01]  /*2750*/  FMUL R19, R19, 1.4426950216293334961 ;  /* 0x3fb8aa3b13137820 */ /* 0x000fe20000400000 */
[----:B------:R-:W1:Y:S04]  /*2760*/  MUFU.RCP R20, R20 ;  /* 0x0000001400147308 */ /* 0x000e680000001000 */
[----:B------:R-:W-:-:S13]  /*2770*/  FSETP.GEU.AND P3, PT, R19, -126, PT ;  /* 0xc2fc00001300780b */ /* 0x000fda0003f6e000 */
[----:B------:R-:W-:Y:S01]  /*2780*/  @!P3 FMUL R19, R19, 0.5 ;  /* 0x3f0000001313b820 */ /* 0x000fe20000400000 */
[----:B-1----:R-:W-:-:S03]  /*2790*/  FMUL R5, R20, R5 ;  /* 0x0000000514057220 */ /* 0x002fc60000400000 */
[----:B------:R-:W1:Y:S02]  /*27a0*/  MUFU.EX2 R20, R19 ;  /* 0x0000001300147308 */ /* 0x000e640000000800 */
[----:B-1----:R-:W-:-:S04]  /*27b0*/  @!P3 FMUL R20, R20, R20 ;  /* 0x000000141414b220 */ /* 0x002fc80000400000 */
[----:B------:R-:W-:-:S05]  /*27c0*/  FADD R23, R20, 1 ;  /* 0x3f80000014177421 */ /* 0x000fca0000000000 */
[----:B------:R-:W-:Y:S01]  /*27d0*/  FSETP.GT.AND P3, PT, R23, 8.50705917302346158658e+37, PT ;  /* 0x7e8000001700780b */ /* 0x000fe20003f64000 */
[----:B---3--:R-:W-:-:S04]  /*27e0*/  FADD R12, RZ, -R12 ;  /* 0x8000000cff0c7221 */ /* 0x008fc80000000000 */
[----:B------:R-:W-:-:S05]  /*27f0*/  FMUL R20, R12, 1.4426950216293334961 ;  /* 0x3fb8aa3b0c147820 */ /* 0x000fca0000400000 */
[----:B------:R-:W-:Y:S01]  /*2800*/  FSETP.GEU.AND P4, PT, R20, -126, PT ;  /* 0xc2fc00001400780b */ /* 0x000fe20003f8e000 */
[----:B------:R-:W-:Y:S01]  /*2810*/  FMUL R5, R5, R22 ;  /* 0x0000001605057220 */ /* 0x000fe20000400000 */
[----:B------:R-:W-:Y:S01]  /*2820*/  FADD R22, RZ, -R13 ;  /* 0x8000000dff167221 */ /* 0x000fe20000000000 */
[----:B------:R-:W-:Y:S01]  /*2830*/  FMUL R26, R21, R26 ;  /* 0x0000001a151a7220 */ /* 0x000fe20000400000 */
[----:B------:R-:W-:Y:S02]  /*2840*/  @P3 FMUL R23, R23, 0.25 ;  /* 0x3e80000017173820 */ /* 0x000fe40000400000 */
[----:B------:R-:W-:-:S07]  /*2850*/  FMUL R22, R22, 1.4426950216293334961 ;  /* 0x3fb8aa3b16167820 */ /* 0x000fce0000400000 */
[----:B------:R-:W-:-:S04]  /*2860*/  @!P4 FMUL R20, R20, 0.5 ;  /* 0x3f0000001414c820 */ /* 0x000fc80000400000 */
[----:B------:R-:W1:Y:S01]  /*2870*/  MUFU.EX2 R21, R20 ;  /* 0x0000001400157308 */ /* 0x000e620000000800 */
[----:B------:R-:W-:-:S07]  /*2880*/  FSETP.GEU.AND P6, PT, R22, -126, PT ;  /* 0xc2fc00001600780b */ /* 0x000fce0003fce000 */
[----:B0-----:R-:W0:Y:S01]  /*2890*/  MUFU.RCP R16, R23 ;  /* 0x0000001700107308 */ /* 0x001e220000001000 */
[----:B------:R-:W-:Y:S01]  /*28a0*/  FSEL R13, R42, 1, P3 ;  /* 0x3f8000002a0d7808 */ /* 0x000fe20001800000 */
[----:B------:R-:W-:Y:S01]  /*28b0*/  FMUL R12, R18, R25 ;  /* 0x00000019120c7220 */ /* 0x000fe20000400000 */
[----:B------:R-:W-:Y:S01]  /*28c0*/  FADD R14, RZ, -R14 ;  /* 0x8000000eff0e7221 */ /* 0x000fe20000000000 */
[----:B-1----:R-:W-:Y:S02]  /*28d0*/  @!P4 FMUL R21, R21, R21 ;  /* 0x000000151515c220 */ /* 0x002fe40000400000 */
[----:B------:R-:W-:Y:S01]  /*28e0*/  @!P6 FMUL R22, R22, 0.5 ;  /* 0x3f0000001616e820 */ /* 0x000fe20000400000 */
[----:B------:R-:W-:Y:S01]  /*28f0*/  IADD3 R32, P5, R32, UR4, RZ ;  /* 0x0000000420207c10 */ /* 0x000fe2000ffbe0ff */
[----:B------:R-:W-:Y:S01]  /*2900*/  FADD R25, R21, 1 ;  /* 0x3f80000015197421 */ /* 0x000fe20000000000 */
[----:B------:R-:W-:Y:S01]  /*2910*/  FMUL R20, R14, 1.4426950216293334961 ;  /* 0x3fb8aa3b0e147820 */ /* 0x000fe20000400000 */
[----:B0-----:R-:W-:-:S02]  /*2920*/  FMUL R54, R16, R13 ;  /* 0x0000000d10367220 */ /* 0x001fc40000400000 */
[----:B------:R-:W0:Y:S01]  /*2930*/  MUFU.EX2 R13, R22 ;  /* 0x00000016000d7308 */ /* 0x000e220000000800 */
[----:B------:R-:W-:Y:S02]  /*2940*/  CS2R R16, SRZ ;  /* 0x0000000000107805 */ /* 0x000fe4000001ff00 */
[----:B------:R-:W-:Y:S02]  /*2950*/  CS2R R18, SRZ ;  /* 0x0000000000127805 */ /* 0x000fe4000001ff00 */
[----:B------:R-:W-:Y:S02]  /*2960*/  FSETP.GT.AND P3, PT, R25, 8.50705917302346158658e+37, PT ;  /* 0x7e8000001900780b */ /* 0x000fe40003f64000 */
[----:B------:R-:W-:Y:S02]  /*2970*/  IADD3.X R33, R33, UR5, RZ, P5, !PT ;  /* 0x0000000521217c10 */ /* 0x000fe4000affe4ff */
[----:B------:R-:W-:-:S03]  /*2980*/  FSETP.GEU.AND P5, PT, R20, -126, PT ;  /* 0xc2fc00001400780b */ /* 0x000fc60003fae000 */
[----:B------:R1:W3:Y:S01]  /*2990*/  @P0 LDG.E.128 R16, desc[UR6][R32.64] ;  /* 0x0000000620100981 */ /* 0x0002e2000c1e1d00 */
[----:B------:R-:W-:Y:S01]  /*29a0*/  FADD R37, RZ, -R37 ;  /* 0x80000025ff257221 */ /* 0x000fe20000000000 */
[----:B0-----:R-:W-:-:S04]  /*29b0*/  @!P6 FMUL R13, R13, R13 ;  /* 0x0000000d0d0de220 */ /* 0x001fc80000400000 */
[----:B------:R-:W-:Y:S01]  /*29c0*/  @P3 FMUL R25, R25, 0.25 ;  /* 0x3e80000019193820 */ /* 0x000fe20000400000 */
[----:B------:R-:W-:Y:S01]  /*29d0*/  FMUL R21, R37, 1.4426950216293334961 ;  /* 0x3fb8aa3b25157820 */ /* 0x000fe20000400000 */
[----:B------:R-:W-:Y:S02]  /*29e0*/  FADD R13, R13, 1 ;  /* 0x3f8000000d0d7421 */ /* 0x000fe40000000000 */
[----:B------:R-:W-:Y:S02]  /*29f0*/  @!P5 FMUL R20, R20, 0.5 ;  /* 0x3f0000001414d820 */ /* 0x000fe40000400000 */
[----:B------:R-:W0:Y:S01]  /*2a00*/  MUFU.RCP R25, R25 ;  /* 0x0000001900197308 */ /* 0x000e220000001000 */
[----:B------:R-:W-:Y:S01]  /*2a10*/  FSETP.GEU.AND P6, PT, R21, -126, PT ;  /* 0xc2fc00001500780b */ /* 0x000fe20003fce000 */
[----:B------:R-:W-:Y:S01]  /*2a20*/  FADD R36, RZ, -R36 ;  /* 0x80000024ff247221 */ /* 0x000fe20000000000 */
[----:B------:R-:W-:Y:S01]  /*2a30*/  FSETP.GT.AND P4, PT, R13, 8.50705917302346158658e+37, PT ;  /* 0x7e8000000d00780b */ /* 0x000fe20003f84000 */
[----:B------:R-:W-:-:S04]  /*2a40*/  FADD R35, RZ, -R35 ;  /* 0x80000023ff237221 */ /* 0x000fc80000000000 */
[----:B------:R-:W5:Y:S01]  /*2a50*/  MUFU.EX2 R20, R20 ;  /* 0x0000001400147308 */ /* 0x000f620000000800 */
[----:B------:R-:W-:Y:S01]  /*2a60*/  FMUL R23, R36, 1.4426950216293334961 ;  /* 0x3fb8aa3b24177820 */ /* 0x000fe20000400000 */
[----:B------:R-:W-:Y:S01]  /*2a70*/  FSEL R22, R42, 1, P3 ;  /* 0x3f8000002a167808 */ /* 0x000fe20001800000 */
[----:B------:R-:W-:Y:S01]  /*2a80*/  FADD R34, RZ, -R34 ;  /* 0x80000022ff227221 */ /* 0x000fe20000000000 */
[----:B------:R-:W-:Y:S02]  /*2a90*/  FMUL R35, R35, 1.4426950216293334961 ;  /* 0x3fb8aa3b23237820 */ /* 0x000fe40000400000 */
[----:B------:R-:W-:Y:S01]  /*2aa0*/  FSETP.GEU.AND P3, PT, R23, -126, PT ;  /* 0xc2fc00001700780b */ /* 0x000fe20003f6e000 */
[----:B0-----:R-:W-:Y:S01]  /*2ab0*/  FMUL R36, R25, R22 ;  /* 0x0000001619247220 */ /* 0x001fe20000400000 */
[----:B------:R-:W-:Y:S01]  /*2ac0*/  @!P6 FMUL R21, R21, 0.5 ;  /* 0x3f0000001515e820 */ /* 0x000fe20000400000 */
[----:B------:R-:W-:Y:S01]  /*2ad0*/  FMUL R34, R34, 1.4426950216293334961 ;  /* 0x3fb8aa3b22227820 */ /* 0x000fe20000400000 */
[----:B------:R-:W-:Y:S01]  /*2ae0*/  @P4 FMUL R13, R13, 0.25 ;  /* 0x3e8000000d0d4820 */ /* 0x000fe20000400000 */
[----:B------:R-:W-:Y:S01]  /*2af0*/  FSEL R22, R42, 1, P4 ;  /* 0x3f8000002a167808 */ /* 0x000fe20002000000 */
[----:B------:R-:W-:Y:S01]  /*2b00*/  FMUL R14, R54, R27 ;  /* 0x0000001b360e7220 */ /* 0x000fe20000400000 */
[----:B------:R-:W-:Y:S01]  /*2b10*/  FSETP.GEU.AND P4, PT, R35, -126, PT ;  /* 0xc2fc00002300780b */ /* 0x000fe20003f8e000 */
[----:B------:R-:W0:Y:S01]  /*2b20*/  MUFU.EX2 R27, R21 ;  /* 0x00000015001b7308 */ /* 0x000e220000000800 */
[----:B-----5:R-:W-:Y:S01]  /*2b30*/  @!P5 FMUL R20, R20, R20 ;  /* 0x000000141414d220 */ /* 0x020fe20000400000 */
[----:B------:R-:W-:-:S03]  /*2b40*/  FSETP.GEU.AND P5, PT, R34, -126, PT ;  /* 0xc2fc00002200780b */ /* 0x000fc60003fae000 */
[----:B------:R-:W-:Y:S01]  /*2b50*/  @!P3 FMUL R23, R23, 0.5 ;  /* 0x3f0000001717b820 */ /* 0x000fe20000400000 */
[----:B-1----:R-:W-:-:S03]  /*2b60*/  FADD R33, R20, 1 ;  /* 0x3f80000014217421 */ /* 0x002fc60000000000 */
[----:B------:R-:W1:Y:S03]  /*2b70*/  MUFU.EX2 R25, R23 ;  /* 0x0000001700197308 */ /* 0x000e660000000800 */
[----:B------:R-:W-:-:S03]  /*2b80*/  @!P4 FMUL R35, R35, 0.5 ;  /* 0x3f0000002323c820 */ /* 0x000fc60000400000 */
[----:B------:R-:W-:Y:S01]  /*2b90*/  @!P5 FMUL R34, R34, 0.5 ;  /* 0x3f0000002222d820 */ /* 0x000fe20000400000 */
[----:B0-----:R-:W-:Y:S01]  /*2ba0*/  @!P6 FMUL R27, R27, R27 ;  /* 0x0000001b1b1be220 */ /* 0x001fe20000400000 */
[----:B------:R-:W-:Y:S01]  /*2bb0*/  FSETP.GT.AND P6, PT, R33, 8.50705917302346158658e+37, PT ;  /* 0x7e8000002100780b */ /* 0x000fe20003fc4000 */
[----:B------:R-:W0:Y:S01]  /*2bc0*/  MUFU.EX2 R35, R35 ;  /* 0x0000002300237308 */ /* 0x000e220000000800 */
[----:B------:R-:W-:Y:S01]  /*2bd0*/  LEA R7, R7, R4, 0xf ;  /* 0x0000000407077211 */ /* 0x000fe200078e78ff */
[----:B------:R-:W-:-:S06]  /*2be0*/  FADD R32, R27, 1 ;  /* 0x3f8000001b207421 */ /* 0x000fcc0000000000 */
[----:B------:R-:W5:Y:S01]  /*2bf0*/  MUFU.EX2 R4, R34 ;  /* 0x0000002200047308 */ /* 0x000f620000000800 */
[----:B-1----:R-:W-:Y:S01]  /*2c00*/  @!P3 FMUL R25, R25, R25 ;  /* 0x000000191919b220 */ /* 0x002fe20000400000 */
[----:B------:R-:W-:Y:S02]  /*2c10*/  FSETP.GT.AND P3, PT, R32, 8.50705917302346158658e+37, PT ;  /* 0x7e8000002000780b */ /* 0x000fe40003f64000 */
[----:B------:R-:W-:Y:S01]  /*2c20*/  @P6 FMUL R33, R33, 0.25 ;  /* 0x3e80000021216820 */ /* 0x000fe20000400000 */
[----:B------:R-:W-:Y:S01]  /*2c30*/  FADD R37, R25, 1 ;  /* 0x3f80000019257421 */ /* 0x000fe20000000000 */
[----:B0-----:R-:W-:-:S04]  /*2c40*/  @!P4 FMUL R35, R35, R35 ;  /* 0x000000232323c220 */ /* 0x001fc80000400000 */
[----:B------:R-:W0:Y:S01]  /*2c50*/  MUFU.RCP R33, R33 ;  /* 0x0000002100217308 */ /* 0x000e220000001000 */
[----:B------:R-:W-:Y:S01]  /*2c60*/  FADD R25, R35, 1 ;  /* 0x3f80000023197421 */ /* 0x000fe20000000000 */
[----:B-----5:R-:W-:Y:S01]  /*2c70*/  @!P5 FMUL R4, R4, R4 ;  /* 0x000000040404d220 */ /* 0x020fe20000400000 */
[----:B------:R-:W-:Y:S02]  /*2c80*/  FSETP.GT.AND P4, PT, R37, 8.50705917302346158658e+37, PT ;  /* 0x7e8000002500780b */ /* 0x000fe40003f84000 */
[----:B------:R-:W-:Y:S01]  /*2c90*/  @P3 FMUL R32, R32, 0.25 ;  /* 0x3e80000020203820 */ /* 0x000fe20000400000 */
[----:B------:R-:W-:Y:S01]  /*2ca0*/  FADD R27, R4, 1 ;  /* 0x3f800000041b7421 */ /* 0x000fe20000000000 */
[----:B------:R-:W-:Y:S02]  /*2cb0*/  FSETP.GT.AND P5, PT, R25, 8.50705917302346158658e+37, PT ;  /* 0x7e8000001900780b */ /* 0x000fe40003fa4000 */
[----:B------:R-:W-:Y:S01]  /*2cc0*/  FSEL R4, R42, 1, P6 ;  /* 0x3f8000002a047808 */ /* 0x000fe20003000000 */
[----:B------:R1:W5:Y:S01]  /*2cd0*/  MUFU.RCP R20, R32 ;  /* 0x0000002000147308 */ /* 0x0003620000001000 */
[----:B------:R-:W-:-:S03]  /*2ce0*/  FSETP.GT.AND P6, PT, R27, 8.50705917302346158658e+37, PT ;  /* 0x7e8000001b00780b */ /* 0x000fc60003fc4000 */
[----:B0-----:R-:W-:Y:S02]  /*2cf0*/  FMUL R4, R33, R4 ;  /* 0x0000000421047220 */ /* 0x001fe40000400000 */
[----:B------:R-:W-:Y:S02]  /*2d00*/  @P4 FMUL R37, R37, 0.25 ;  /* 0x3e80000025254820 */ /* 0x000fe40000400000 */
[----:B------:R-:W0:Y:S01]  /*2d10*/  MUFU.RCP R13, R13 ;  /* 0x0000000d000d7308 */ /* 0x000e220000001000 */
[----:B-1----:R-:W1:Y:S01]  /*2d20*/  LDC.64 R32, c[0x0][0x258] ;  /* 0x00009600ff207b82 */ /* 0x002e620000000a00 */
[----:B------:R-:W-:Y:S01]  /*2d30*/  FSEL R23, R42, 1, P3 ;  /* 0x3f8000002a177808 */ /* 0x000fe20001800000 */
[----:B------:R-:W-:-:S03]  /*2d40*/  @P5 FMUL R25, R25, 0.25 ;  /* 0x3e80000019195820 */ /* 0x000fc60000400000 */
[----:B------:R-:W-:Y:S02]  /*2d50*/  @P6 FMUL R27, R27, 0.25 ;  /* 0x3e8000001b1b6820 */ /* 0x000fe40000400000 */
[----:B------:R-:W4:Y:S01]  /*2d60*/  MUFU.RCP R21, R37 ;  /* 0x0000002500157308 */ /* 0x000f220000001000 */
[----:B-----5:R-:W-:-:S07]  /*2d70*/  FMUL R20, R20, R23 ;  /* 0x0000001714147220 */ /* 0x020fce0000400000 */
[----:B------:R-:W5:Y:S01]  /*2d80*/  MUFU.RCP R23, R27 ;  /* 0x0000001b00177308 */ /* 0x000f620000001000 */
[----:B0-----:R-:W-:Y:S01]  /*2d90*/  FMUL R13, R13, R22 ;  /* 0x000000160d0d7220 */ /* 0x001fe20000400000 */
[----:B------:R-:W-:-:S06]  /*2da0*/  FSEL R22, R42, 1, P4 ;  /* 0x3f8000002a167808 */ /* 0x000fcc0002000000 */
[----:B------:R-:W0:Y:S01]  /*2db0*/  MUFU.RCP R25, R25 ;  /* 0x0000001900197308 */ /* 0x000e220000001000 */
[----:B----4-:R-:W-:Y:S01]  /*2dc0*/  FMUL R21, R21, R22 ;  /* 0x0000001615157220 */ /* 0x010fe20000400000 */
[C---:B------:R-:W-:Y:S02]  /*2dd0*/  FSEL R34, R42.reuse, 1, P6 ;  /* 0x3f8000002a227808 */ /* 0x040fe40003000000 */
[----:B------:R-:W-:Y:S02]  /*2de0*/  FSEL R22, R42, 1, P5 ;  /* 0x3f8000002a167808 */ /* 0x000fe40002800000 */
[----:B------:R-:W-:Y:S01]  /*2df0*/  LEA R7, R6, R7, 0x8 ;  /* 0x0000000706077211 */ /* 0x000fe200078e40ff */
[----:B------:R-:W-:Y:S01]  /*2e00*/  FADD R15, RZ, -R15 ;  /* 0x8000000fff0f7221 */ /* 0x000fe20000000000 */
[----:B-----5:R-:W-:-:S03]  /*2e10*/  FMUL R23, R23, R34 ;  /* 0x0000002217177220 */ /* 0x020fc60000400000 */
[----:B-1----:R-:W-:-:S04]  /*2e20*/  IMAD.WIDE R34, R7, 0x4, R32 ;  /* 0x0000000407227825 */ /* 0x002fc800078e0220 */
[----:B0-----:R-:W-:Y:S01]  /*2e30*/  FMUL R22, R25, R22 ;  /* 0x0000001619167220 */ /* 0x001fe20000400000 */
[----:B------:R-:W-:Y:S01]  /*2e40*/  FMUL R25, R15, 1.4426950216293334961 ;  /* 0x3fb8aa3b0f197820 */ /* 0x000fe20000400000 */
[----:B------:R-:W-:-:S03]  /*2e50*/  FADD R45, RZ, -R45 ;  /* 0x8000002dff2d7221 */ /* 0x000fc60000000000 */
[----:B------:R0:W-:Y:S01]  /*2e60*/  @P2 STG.E.128 desc[UR6][R34.64], R20 ;  /* 0x0000001422002986 */ /* 0x0001e2000c101d06 */
[----:B------:R-:W-:Y:S01]  /*2e70*/  FSETP.GEU.AND P2, PT, R25, -126, PT ;  /* 0xc2fc00001900780b */ /* 0x000fe20003f4e000 */
[----:B------:R-:W-:Y:S01]  /*2e80*/  FMUL R45, R45, 1.4426950216293334961 ;  /* 0x3fb8aa3b2d2d7820 */ /* 0x000fe20000400000 */
[----:B------:R-:W-:-:S04]  /*2e90*/  FADD R44, RZ, -R44 ;  /* 0x8000002cff2c7221 */ /* 0x000fc80000000000 */
[----:B------:R-:W-:Y:S01]  /*2ea0*/  FSETP.GEU.AND P4, PT, R45, -126, PT ;  /* 0xc2fc00002d00780b */ /* 0x000fe20003f8e000 */
[----:B------:R-:W-:-:S06]  /*2eb0*/  FMUL R44, R44, 1.4426950216293334961 ;  /* 0x3fb8aa3b2c2c7820 */ /* 0x000fcc0000400000 */
[----:B------:R-:W-:Y:S01]  /*2ec0*/  @!P2 FMUL R25, R25, 0.5 ;  /* 0x3f0000001919a820 */ /* 0x000fe20000400000 */
[----:B------:R-:W-:Y:S01]  /*2ed0*/  FSETP.GEU.AND P5, PT, R44, -126, PT ;  /* 0xc2fc00002c00780b */ /* 0x000fe20003fae000 */
[----:B--2---:R-:W-:-:S04]  /*2ee0*/  FADD R8, RZ, -R8 ;  /* 0x80000008ff087221 */ /* 0x004fc80000000000 */
[----:B------:R-:W-:-:S05]  /*2ef0*/  FMUL R27, R8, 1.4426950216293334961 ;  /* 0x3fb8aa3b081b7820 */ /* 0x000fca0000400000 */
[----:B------:R-:W-:Y:S01]  /*2f00*/  FSETP.GEU.AND P3, PT, R27, -126, PT ;  /* 0xc2fc00001b00780b */ /* 0x000fe20003f6e000 */
[----:B------:R-:W1:Y:S01]  /*2f10*/  MUFU.EX2 R25, R25 ;  /* 0x0000001900197308 */ /* 0x000e620000000800 */
[----:B------:R-:W-:Y:S01]  /*2f20*/  @!P4 FMUL R45, R45, 0.5 ;  /* 0x3f0000002d2dc820 */ /* 0x000fe20000400000 */
[----:B------:R-:W-:Y:S01]  /*2f30*/  FADD R43, RZ, -R43 ;  /* 0x8000002bff2b7221 */ /* 0x000fe20000000000 */
[----:B------:R-:W-:-:S05]  /*2f40*/  @!P5 FMUL R44, R44, 0.5 ;  /* 0x3f0000002c2cd820 */ /* 0x000fca0000400000 */
[----:B------:R-:W2:Y:S04]  /*2f50*/  MUFU.EX2 R8, R45 ;  /* 0x0000002d00087308 */ /* 0x000ea80000000800 */
[----:B------:R-:W-:Y:S01]  /*2f60*/  @!P3 FMUL R27, R27, 0.5 ;  /* 0x3f0000001b1bb820 */ /* 0x000fe20000400000 */
[----:B------:R-:W-:-:S03]  /*2f70*/  FMUL R43, R43, 1.4426950216293334961 ;  /* 0x3fb8aa3b2b2b7820 */ /* 0x000fc60000400000 */
[----:B------:R-:W4:Y:S01]  /*2f80*/  MUFU.EX2 R15, R27 ;  /* 0x0000001b000f7308 */ /* 0x000f220000000800 */
[----:B------:R-:W-:Y:S01]  /*2f90*/  FADD R46, RZ, -R46 ;  /* 0x8000002eff2e7221 */ /* 0x000fe20000000000 */
[----:B-1----:R-:W-:Y:S01]  /*2fa0*/  @!P2 FMUL R25, R25, R25 ;  /* 0x000000191919a220 */ /* 0x002fe20000400000 */
[----:B------:R-:W-:-:S05]  /*2fb0*/  FSETP.GEU.AND P2, PT, R43, -126, PT ;  /* 0xc2fc00002b00780b */ /* 0x000fca0003f4e000 */
[----:B0-----:R-:W0:Y:S01]  /*2fc0*/  MUFU.EX2 R20, R44 ;  /* 0x0000002c00147308 */ /* 0x001e220000000800 */
[----:B------:R-:W-:Y:S01]  /*2fd0*/  FMUL R46, R46, 1.4426950216293334961 ;  /* 0x3fb8aa3b2e2e7820 */ /* 0x000fe20000400000 */
[----:B--2---:R-:W-:Y:S01]  /*2fe0*/  @!P4 FMUL R8, R8, R8 ;  /* 0x000000080808c220 */ /* 0x004fe20000400000 */
[----:B------:R-:W-:Y:S01]  /*2ff0*/  FADD R9, RZ, -R9 ;  /* 0x80000009ff097221 */ /* 0x000fe20000000000 */
[----:B----4-:R-:W-:Y:S02]  /*3000*/  @!P3 FMUL R15, R15, R15 ;  /* 0x0000000f0f0fb220 */ /* 0x010fe40000400000 */
[----:B------:R-:W-:Y:S01]  /*3010*/  FSETP.GEU.AND P3, PT, R46, -126, PT ;  /* 0xc2fc00002e00780b */ /* 0x000fe20003f6e000 */
[----:B------:R-:W-:Y:S01]  /*3020*/  FADD R21, R8, 1 ;  /* 0x3f80000008157421 */ /* 0x000fe20000000000 */
[----:B------:R-:W-:Y:S01]  /*3030*/  @!P2 FMUL R43, R43, 0.5 ;  /* 0x3f0000002b2ba820 */ /* 0x000fe20000400000 */
[----:B------:R-:W-:Y:S01]  /*3040*/  FMUL R27, R9, 1.4426950216293334961 ;  /* 0x3fb8aa3b091b7820 */ /* 0x000fe20000400000 */
[----:B0-----:R-:W-:-:S02]  /*3050*/  @!P5 FMUL R20, R20, R20 ;  /* 0x000000141414d220 */ /* 0x001fc40000400000 */
[----:B------:R-:W-:Y:S01]  /*3060*/  FSETP.GT.AND P5, PT, R21, 8.50705917302346158658e+37, PT ;  /* 0x7e8000001500780b */ /* 0x000fe20003fa4000 */
[----:B------:R-:W0:Y:S06]  /*3070*/  MUFU.EX2 R9, R43 ;  /* 0x0000002b00097308 */ /* 0x000e2c0000000800 */
[----:B------:R-:W-:-:S04]  /*3080*/  @!P3 FMUL R46, R46, 0.5 ;  /* 0x3f0000002e2eb820 */ /* 0x000fc80000400000 */
[----:B------:R-:W1:Y:S02]  /*3090*/  MUFU.EX2 R8, R46 ;  /* 0x0000002e00087308 */ /* 0x000e640000000800 */
[----:B------:R-:W-:Y:S01]  /*30a0*/  @P5 FMUL R21, R21, 0.25 ;  /* 0x3e80000015155820 */ /* 0x000fe20000400000 */
[----:B0-----:R-:W-:Y:S01]  /*30b0*/  @!P2 FMUL R9, R9, R9 ;  /* 0x000000090909a220 */ /* 0x001fe20000400000 */
[----:B------:R-:W-:-:S04]  /*30c0*/  FADD R22, RZ, -R10 ;  /* 0x8000000aff167221 */ /* 0x000fc80000000000 */
[----:B------:R-:W0:Y:S01]  /*30d0*/  MUFU.RCP R21, R21 ;  /* 0x0000001500157308 */ /* 0x000e220000001000 */
[----:B------:R-:W-:Y:S01]  /*30e0*/  FADD R10, R9, 1 ;  /* 0x3f800000090a7421 */ /* 0x000fe20000000000 */
[----:B------:R-:W-:Y:S01]  /*30f0*/  FADD R23, R20, 1 ;  /* 0x3f80000014177421 */ /* 0x000fe20000000000 */
[----:B------:R-:W-:Y:S01]  /*3100*/  FMUL R22, R22, 1.4426950216293334961 ;  /* 0x3fb8aa3b16167820 */ /* 0x000fe20000400000 */
[----:B-1----:R-:W-:Y:S02]  /*3110*/  @!P3 FMUL R8, R8, R8 ;  /* 0x000000080808b220 */ /* 0x002fe40000400000 */
[----:B------:R-:W-:Y:S01]  /*3120*/  FSETP.GT.AND P3, PT, R10, 8.50705917302346158658e+37, PT ;  /* 0x7e8000000a00780b */ /* 0x000fe20003f64000 */
[----:B------:R-:W-:Y:S01]  /*3130*/  FADD R11, RZ, -R11 ;  /* 0x8000000bff0b7221 */ /* 0x000fe20000000000 */
[----:B------:R-:W-:Y:S02]  /*3140*/  FSETP.GT.AND P2, PT, R23, 8.50705917302346158658e+37, PT ;  /* 0x7e8000001700780b */ /* 0x000fe40003f44000 */
[----:B------:R-:W-:Y:S01]  /*3150*/  FSEL R34, R42, 1, P5 ;  /* 0x3f8000002a227808 */ /* 0x000fe20002800000 */
[----:B------:R-:W-:Y:S01]  /*3160*/  FFMA R28, R36, R28, -R53 ;  /* 0x0000001c241c7223 */ /* 0x000fe20000000835 */
[----:B------:R-:W-:Y:S01]  /*3170*/  FSETP.GEU.AND P5, PT, R22, -126, PT ;  /* 0xc2fc00001600780b */ /* 0x000fe20003fae000 */
[----:B------:R-:W-:Y:S01]  /*3180*/  FMUL R36, R11, 1.4426950216293334961 ;  /* 0x3fb8aa3b0b247820 */ /* 0x000fe20000400000 */
[----:B------:R-:W-:Y:S01]  /*3190*/  FSETP.GEU.AND P4, PT, R27, -126, PT ;  /* 0xc2fc00001b00780b */ /* 0x000fe20003f8e000 */
[----:B------:R-:W-:Y:S01]  /*31a0*/  FADD R11, R8, 1 ;  /* 0x3f800000080b7421 */ /* 0x000fe20000000000 */
[----:B0-----:R-:W-:-:S02]  /*31b0*/  FMUL R8, R21, R34 ;  /* 0x0000002215087220 */ /* 0x001fc40000400000 */
[----:B------:R-:W0:Y:S01]  /*31c0*/  S2R R21, SR_TID.X ;  /* 0x0000000000157919 */ /* 0x000e220000002100 */
[----:B------:R-:W-:Y:S01]  /*31d0*/  @P3 FMUL R10, R10, 0.25 ;  /* 0x3e8000000a0a3820 */ /* 0x000fe20000400000 */
[----:B------:R-:W-:Y:S01]  /*31e0*/  FSEL R44, R42, 1, P2 ;  /* 0x3f8000002a2c7808 */ /* 0x000fe20001000000 */
[----:B------:R-:W-:Y:S01]  /*31f0*/  @P2 FMUL R23, R23, 0.25 ;  /* 0x3e80000017172820 */ /* 0x000fe20000400000 */
[----:B------:R-:W-:Y:S01]  /*3200*/  FSETP.GEU.AND P2, PT, R36, -126, PT ;  /* 0xc2fc00002400780b */ /* 0x000fe20003f4e000 */
[----:B------:R-:W-:Y:S01]  /*3210*/  FFMA R29, R13, R29, -R2 ;  /* 0x0000001d0d1d7223 */ /* 0x000fe20000000802 */
[----:B------:R-:W-:Y:S01]  /*3220*/  FSEL R13, R42, 1, P3 ;  /* 0x3f8000002a0d7808 */ /* 0x000fe20001800000 */
[----:B------:R-:W-:Y:S01]  /*3230*/  @!P5 FMUL R22, R22, 0.5 ;  /* 0x3f0000001616d820 */ /* 0x000fe20000400000 */
[----:B------:R-:W1:Y:S01]  /*3240*/  MUFU.RCP R10, R10 ;  /* 0x0000000a000a7308 */ /* 0x000e620000001000 */
[----:B------:R-:W-:Y:S01]  /*3250*/  @!P4 FMUL R27, R27, 0.5 ;  /* 0x3f0000001b1bc820 */ /* 0x000fe20000400000 */
[----:B------:R-:W-:Y:S01]  /*3260*/  FSETP.GT.AND P3, PT, R11, 8.50705917302346158658e+37, PT ;  /* 0x7e8000000b00780b */ /* 0x000fe20003f64000 */
[----:B------:R-:W2:Y:S05]  /*3270*/  S2UR UR5, SR_CgaCtaId ;  /* 0x00000000000579c3 */ /* 0x000eaa0000008800 */
[----:B------:R4:W5:Y:S01]  /*3280*/  MUFU.RCP R9, R23 ;  /* 0x0000001700097308 */ /* 0x0009620000001000 */
[----:B------:R-:W-:-:S07]  /*3290*/  @!P2 FMUL R36, R36, 0.5 ;  /* 0x3f0000002424a820 */ /* 0x000fce0000400000 */
[----:B------:R-:W0:Y:S08]  /*32a0*/  MUFU.EX2 R20, R27 ;  /* 0x0000001b00147308 */ /* 0x000e300000000800 */
[----:B------:R-:W2:Y:S01]  /*32b0*/  MUFU.EX2 R22, R22 ;  /* 0x0000001600167308 */ /* 0x000ea20000000800 */
[----:B------:R-:W-:Y:S01]  /*32c0*/  @P3 FMUL R11, R11, 0.25 ;  /* 0x3e8000000b0b3820 */ /* 0x000fe20000400000 */
[----:B-1----:R-:W-:Y:S01]  /*32d0*/  FMUL R10, R10, R13 ;  /* 0x0000000d0a0a7220 */ /* 0x002fe20000400000 */
[----:B------:R-:W-:Y:S01]  /*32e0*/  FADD R43, R25, 1 ;  /* 0x3f800000192b7421 */ /* 0x000fe20000000000 */
[----:B------:R-:W-:-:S02]  /*32f0*/  LOP3.LUT R13, R47, 0x80, RZ, 0xfc, !PT ;  /* 0x000000802f0d7812 */ /* 0x000fc400078efcff */
[----:B----4-:R-:W-:Y:S02]  /*3300*/  LOP3.LUT R23, R47, 0x100, RZ, 0xfc, !PT ;  /* 0x000001002f177812 */ /* 0x010fe400078efcff */
[----:B------:R-:W1:Y:S01]  /*3310*/  MUFU.EX2 R36, R36 ;  /* 0x0000002400247308 */ /* 0x000e620000000800 */
[----:B------:R-:W-:Y:S01]  /*3320*/  SHF.L.U32 R6, R6, 0x1, RZ ;  /* 0x0000000106067819 */ /* 0x000fe200000006ff */
[----:B-----5:R-:W-:Y:S01]  /*3330*/  FMUL R9, R9, R44 ;  /* 0x0000002c09097220 */ /* 0x020fe20000400000 */
[----:B------:R-:W-:Y:S01]  /*3340*/  LOP3.LUT R25, R47, 0x180, RZ, 0xfc, !PT ;  /* 0x000001802f197812 */ /* 0x000fe200078efcff */
[----:B0-----:R-:W-:Y:S01]  /*3350*/  @!P4 FMUL R20, R20, R20 ;  /* 0x000000141414c220 */ /* 0x001fe20000400000 */
[----:B------:R-:W-:Y:S01]  /*3360*/  FSEL R44, R42, 1, P3 ;  /* 0x3f8000002a2c7808 */ /* 0x000fe20001800000 */
[----:B------:R-:W-:Y:S01]  /*3370*/  FADD R34, R15, 1 ;  /* 0x3f8000000f227421 */ /* 0x000fe20000000000 */
[----:B--2---:R-:W-:Y:S01]  /*3380*/  @!P5 FMUL R22, R22, R22 ;  /* 0x000000161616d220 */ /* 0x004fe20000400000 */
[----:B------:R-:W0:Y:S01]  /*3390*/  MUFU.RCP R11, R11 ;  /* 0x0000000b000b7308 */ /* 0x000e220000001000 */
[----:B------:R-:W-:-:S02]  /*33a0*/  ISETP.LT.AND P4, PT, R47, 0x200, !P1 ;  /* 0x000002002f00780c */ /* 0x000fc40004f81270 */
[----:B------:R-:W-:Y:S02]  /*33b0*/  ISETP.LT.AND P5, PT, R13, 0x200, !P1 ;  /* 0x000002000d00780c */ /* 0x000fe40004fa1270 */
[----:B------:R-:W-:Y:S01]  /*33c0*/  ISETP.LT.AND P3, PT, R23, 0x200, !P1 ;  /* 0x000002001700780c */ /* 0x000fe20004f61270 */
[----:B------:R-:W-:Y:S01]  /*33d0*/  UMOV UR4, 0x400 ;  /* 0x0000040000047882 */ /* 0x000fe20000000000 */
[-C--:B------:R-:W-:Y:S02]  /*33e0*/  LEA R47, R47, R6.reuse, 0x8 ;  /* 0x000000062f2f7211 */ /* 0x080fe400078e40ff */
[-C--:B------:R-:W-:Y:S02]  /*33f0*/  LEA R13, R13, R6.reuse, 0x8 ;  /* 0x000000060d0d7211 */ /* 0x080fe400078e40ff */
[-C--:B------:R-:W-:Y:S02]  /*3400*/  LEA R23, R23, R6.reuse, 0x8 ;  /* 0x0000000617177211 */ /* 0x080fe400078e40ff */
[----:B------:R-:W-:-:S02]  /*3410*/  LEA R15, R25, R6, 0x8 ;  /* 0x00000006190f7211 */ /* 0x000fc400078e40ff */
[----:B------:R-:W-:Y:S01]  /*3420*/  SHF.L.U32 R6, R21, 0x3, RZ ;  /* 0x0000000315067819 */ /* 0x000fe200000006ff */
[----:B------:R-:W-:Y:S01]  /*3430*/  UPRMT UR4, UR5, 0x654, UR4 ;  /* 0x0000065405047896 */ /* 0x000fe20008000004 */
[----:B------:R-:W-:Y:S02]  /*3440*/  IADD3 R7, R7, 0x80, RZ ;  /* 0x0000008007077810 */ /* 0x000fe40007ffe0ff */
[----:B------:R-:W-:Y:S02]  /*3450*/  ISETP.LT.AND P1, PT, R25, 0x200, !P1 ;  /* 0x000002001900780c */ /* 0x000fe40004f21270 */
[----:B------:R-:W-:Y:S01]  /*3460*/  LOP3.LUT R25, R6, 0x3f8, RZ, 0xc0, !PT ;  /* 0x000003f806197812 */ /* 0x000fe200078ec0ff */
[----:B------:R-:W-:-:S04]  /*3470*/  IMAD.WIDE R32, R7, 0x4, R32 ;  /* 0x0000000407207825 */ /* 0x000fc800078e0220 */
[----:B------:R-:W-:Y:S01]  /*3480*/  FADD R7, R22, 1 ;  /* 0x3f80000016077421 */ /* 0x000fe20000000000 */
[----:B-1----:R-:W-:Y:S01]  /*3490*/  @!P2 FMUL R36, R36, R36 ;  /* 0x000000242424a220 */ /* 0x002fe20000400000 */
[----:B------:R-:W-:Y:S02]  /*34a0*/  LEA R22, R25, UR4, 0x1 ;  /* 0x0000000419167c11 */ /* 0x000fe4000f8e08ff */
[----:B------:R-:W-:Y:S02]  /*34b0*/  FSETP.GT.AND P6, PT, R43, 8.50705917302346158658e+37, PT ;  /* 0x7e8000002b00780b */ /* 0x000fe40003fc4000 */
[----:B------:R-:W-:Y:S01]  /*34c0*/  FSETP.GT.AND P2, PT, R34, 8.50705917302346158658e+37, PT ;  /* 0x7e8000002200780b */ /* 0x000fe20003f44000 */
[----:B0-----:R-:W-:Y:S01]  /*34d0*/  FMUL R11, R11, R44 ;  /* 0x0000002c0b0b7220 */ /* 0x001fe20000400000 */
[----:B------:R-:W-:Y:S01]  /*34e0*/  LEA R25, R25, R22, 0x2 ;  /* 0x0000001619197211 */ /* 0x000fe200078e10ff */
[----:B------:R-:W-:-:S03]  /*34f0*/  FADD R20, R20, 1 ;  /* 0x3f80000014147421 */ /* 0x000fc60000000000 */
[----:B------:R-:W-:Y:S04]  /*3500*/  @P0 STG.E.128 desc[UR6][R32.64], R8 ;  /* 0x0000000820000986 */ /* 0x000fe8000c101d06 */
[----:B------:R-:W-:Y:S04]  /*3510*/  STS [R25], R40 ;  /* 0x0000002819007388 */ /* 0x000fe80000000800 */
[----:B------:R-:W-:Y:S04]  /*3520*/  STS [R25+0xc], R49 ;  /* 0x00000c3119007388 */ /* 0x000fe80000000800 */
[----:B------:R0:W-:Y:S04]  /*3530*/  STS [R25+0x18], R48 ;  /* 0x0000183019007388 */ /* 0x0001e80000000800 */
[----:B------:R-:W-:Y:S04]  /*3540*/  STS [R25+0x24], R41 ;  /* 0x0000242919007388 */ /* 0x000fe80000000800 */
[----:B------:R1:W-:Y:S04]  /*3550*/  STS [R25+0x4], R38 ;  /* 0x0000042619007388 */ /* 0x0003e80000000800 */
[----:B------:R-:W-:Y:S04]  /*3560*/  STS [R25+0x10], R39 ;  /* 0x0000102719007388 */ /* 0x000fe80000000800 */
[----:B------:R-:W-:Y:S04]  /*3570*/  STS [R25+0x1c], R51 ;  /* 0x00001c3319007388 */ /* 0x000fe80000000800 */
[----:B------:R-:W-:Y:S01]  /*3580*/  STS [R25+0x28], R50 ;  /* 0x0000283219007388 */ /* 0x000fe20000000800 */
[----:B------:R-:W-:Y:S01]  /*3590*/  @P6 FMUL R43, R43, 0.25 ;  /* 0x3e8000002b2b6820 */ /* 0x000fe20000400000 */
[----:B------:R-:W-:Y:S01]  /*35a0*/  @P2 FMUL R34, R34, 0.25 ;  /* 0x3e80000022222820 */ /* 0x000fe20000400000 */
[----:B------:R-:W-:-:S02]  /*35b0*/  FSEL R27, R42, 1, P2 ;  /* 0x3f8000002a1b7808 */ /* 0x000fc40001000000 */
[----:B------:R-:W-:Y:S02]  /*35c0*/  FSEL R37, R42, 1, P6 ;  /* 0x3f8000002a257808 */ /* 0x000fe40003000000 */
[----:B------:R-:W-:Y:S02]  /*35d0*/  FSETP.GT.AND P2, PT, R7, 8.50705917302346158658e+37, PT ;  /* 0x7e8000000700780b */ /* 0x000fe40003f44000 */
[----:B------:R-:W-:Y:S01]  /*35e0*/  FSETP.GT.AND P6, PT, R20, 8.50705917302346158658e+37, PT ;  /* 0x7e8000001400780b */ /* 0x000fe20003fc4000 */
[----:B------:R-:W2:Y:S01]  /*35f0*/  MUFU.RCP R6, R43 ;  /* 0x0000002b00067308 */ /* 0x000ea20000001000 */
[----:B------:R-:W-:Y:S01]  /*3600*/  SHF.L.U32 R21, R21, 0x1, RZ ;  /* 0x0000000115157819 */ /* 0x000fe200000006ff */
[----:B------:R-:W-:-:S03]  /*3610*/  FADD R36, R36, 1 ;  /* 0x3f80000024247421 */ /* 0x000fc60000000000 */
[----:B------:R-:W-:Y:S02]  /*3620*/  LOP3.LUT R21, R21, 0xfe, RZ, 0xc0, !PT ;  /* 0x000000fe15157812 */ /* 0x000fe400078ec0ff */
[----:B------:R-:W-:Y:S02]  /*3630*/  FSETP.GT.AND P0, PT, R36, 8.50705917302346158658e+37, PT ;  /* 0x7e8000002400780b */ /* 0x000fe40003f04000 */
[----:B------:R-:W-:Y:S01]  /*3640*/  LEA R22, R21, UR4, 0x1 ;  /* 0x0000000415167c11 */ /* 0x000fe2000f8e08ff */
[----:B------:R-:W-:Y:S02]  /*3650*/  @P2 FMUL R7, R7, 0.25 ;  /* 0x3e80000007072820 */ /* 0x000fe40000400000 */
[----:B------:R-:W-:Y:S01]  /*3660*/  @P6 FMUL R20, R20, 0.25 ;  /* 0x3e80000014146820 */ /* 0x000fe20000400000 */
[----:B------:R-:W-:Y:S01]  /*3670*/  LEA R22, R21, R22, 0x2 ;  /* 0x0000001615167211 */ /* 0x000fe200078e10ff */
[----:B------:R-:W-:Y:S01]  /*3680*/  BAR.SYNC.DEFER_BLOCKING 0x0 ;  /* 0x0000000000007b1d */ /* 0x000fe20000010000 */
[----:B------:R-:W-:Y:S01]  /*3690*/  FFMA R4, R4, R30, -R5 ;  /* 0x0000001e04047223 */ /* 0x000fe20000000805 */
[----:B--2---:R-:W-:-:S04]  /*36a0*/  FMUL R37, R6, R37 ;  /* 0x0000002506257220 */ /* 0x004fc80000400000 */
[----:B------:R2:W-:Y:S01]  /*36b0*/  MUFU.RCP R30, R7 ;  /* 0x00000007001e7308 */ /* 0x0005e20000001000 */
[----:B------:R-:W-:-:S07]  /*36c0*/  @P0 FMUL R36, R36, 0.25 ;  /* 0x3e80000024240820 */ /* 0x000fce0000400000 */
[----:B------:R4:W-:Y:S01]  /*36d0*/  MUFU.RCP R35, R20 ;  /* 0x0000001400237308 */ /* 0x0009e20000001000 */
[-C--:B------:R-:W-:Y:S01]  /*36e0*/  FFMA R2, R29, R0.reuse, R2 ;  /* 0x000000001d027223 */ /* 0x080fe20000000002 */
[----:B------:R-:W-:Y:S04]  /*36f0*/  LDS R6, [R22] ;  /* 0x0000000016067984 */ /* 0x000fe80000000800 */
[----:B--2---:R-:W2:Y:S04]  /*3700*/  LDS R7, [R22+0x4] ;  /* 0x0000040016077984 */ /* 0x004ea80000000800 */
[----:B----4-:R-:W-:Y:S04]  /*3710*/  LDS R20, [R22+0x600] ;  /* 0x0006000016147984 */ /* 0x010fe80000000800 */
[----:B------:R-:W4:Y:S04]  /*3720*/  LDS R21, [R22+0x604] ;  /* 0x0006040016157984 */ /* 0x000f280000000800 */
[----:B------:R-:W-:Y:S04]  /*3730*/  LDS R10, [R22+0xc00] ;  /* 0x000c0000160a7984 */ /* 0x000fe80000000800 */
[----:B------:R-:W5:Y:S04]  /*3740*/  LDS R11, [R22+0xc04] ;  /* 0x000c0400160b7984 */ /* 0x000f680000000800 */
[----:B------:R-:W-:Y:S04]  /*3750*/  LDS R8, [R22+0x1200] ;  /* 0x0012000016087984 */ /* 0x000fe80000000800 */
[----:B------:R-:W1:Y:S01]  /*3760*/  LDS R9, [R22+0x1204] ;  /* 0x0012040016097984 */ /* 0x000e620000000800 */
[----:B------:R-:W2:Y:S01]  /*3770*/  MUFU.RCP R34, R34 ;  /* 0x0000002200227308 */ /* 0x000ea20000001000 */
[----:B------:R-:W-:-:S02]  /*3780*/  FFMA R29, R4, R0, R5 ;  /* 0x00000000041d7223 */ /* 0x000fc40000000005 */
[----:B------:R-:W1:Y:S05]  /*3790*/  LDC.64 R4, c[0x0][0x260] ;  /* 0x00009800ff047b82 */ /* 0x000e6a0000000a00 */
[----:B------:R-:W4:Y:S01]  /*37a0*/  MUFU.RCP R36, R36 ;  /* 0x0000002400247308 */ /* 0x000f220000001000 */
[--C-:B------:R-:W-:Y:S01]  /*37b0*/  FFMA R31, R37, R31, -R52.reuse ;  /* 0x0000001f251f7223 */ /* 0x100fe20000000834 */
[----:B0-----:R-:W-:Y:S01]  /*37c0*/  FADD R48, -R48, R29 ;  /* 0x0000001d30307221 */ /* 0x001fe20000000100 */
[----:B------:R-:W-:Y:S01]  /*37d0*/  FSEL R29, R42, 1, P2 ;  /* 0x3f8000002a1d7808 */ /* 0x000fe20001000000 */
[-C--:B------:R-:W-:Y:S01]  /*37e0*/  FFMA R53, R28, R0.reuse, R53 ;  /* 0x000000001c357223 */ /* 0x080fe20000000035 */
[----:B------:R-:W-:Y:S01]  /*37f0*/  FFMA R52, R31, R0, R52 ;  /* 0x000000001f347223 */ /* 0x000fe20000000034 */
[----:B------:R-:W-:-:S02]  /*3800*/  FSEL R28, R42, 1, P6 ;  /* 0x3f8000002a1c7808 */ /* 0x000fc40003000000 */
[----:B------:R-:W-:Y:S01]  /*3810*/  FSEL R31, R42, 1, P0 ;  /* 0x3f8000002a1f7808 */ /* 0x000fe20000000000 */
[----:B--2---:R-:W-:Y:S01]  /*3820*/  FMUL R27, R34, R27 ;  /* 0x0000001b221b7220 */ /* 0x004fe20000400000 */
[----:B------:R-:W-:Y:S01]  /*3830*/  FMUL R29, R30, R29 ;  /* 0x0000001d1e1d7220 */ /* 0x000fe20000400000 */
[----:B------:R-:W-:Y:S02]  /*3840*/  FMUL R35, R35, R28 ;  /* 0x0000001c23237220 */ /* 0x000fe40000400000 */
[----:B---3--:R-:W-:Y:S01]  /*3850*/  FFMA R27, R27, R16, -R24 ;  /* 0x000000101b1b7223 */ /* 0x008fe20000000818 */
[----:B------:R-:W-:Y:S01]  /*3860*/  FFMA R29, R29, R18, -R26 ;  /* 0x000000121d1d7223 */ /* 0x000fe2000000081a */
[----:B----4-:R-:W-:Y:S01]  /*3870*/  FMUL R31, R36, R31 ;  /* 0x0000001f241f7220 */ /* 0x010fe20000400000 */
[----:B------:R-:W-:Y:S01]  /*3880*/  FFMA R17, R35, R17, -R12 ;  /* 0x0000001123117223 */ /* 0x000fe2000000080c */
[-C--:B------:R-:W-:Y:S01]  /*3890*/  FFMA R27, R27, R3.reuse, R24 ;  /* 0x000000031b1b7223 */ /* 0x080fe20000000018 */
[----:B------:R-:W-:Y:S01]  /*38a0*/  FFMA R26, R29, R3, R26 ;  /* 0x000000031d1a7223 */ /* 0x000fe2000000001a */
[----:B------:R-:W-:Y:S01]  /*38b0*/  FFMA R19, R31, R19, -R14 ;  /* 0x000000131f137223 */ /* 0x000fe2000000080e */
[----:B------:R-:W-:Y:S01]  /*38c0*/  FFMA R12, R17, R3, R12 ;  /* 0x00000003110c7223 */ /* 0x000fe2000000000c */
[----:B-1----:R-:W-:-:S04]  /*38d0*/  IMAD.WIDE R16, R47, 0x4, R4 ;  /* 0x000000042f107825 */ /* 0x002fc800078e0204 */
[----:B------:R-:W-:Y:S01]  /*38e0*/  FADD R38, -R38, R27 ;  /* 0x0000001b26267221 */ /* 0x000fe20000000100 */
[----:B------:R-:W-:Y:S01]  /*38f0*/  FFMA R3, R19, R3, R14 ;  /* 0x0000000313037223 */ /* 0x000fe2000000000e */
[----:B------:R-:W-:Y:S01]  /*3900*/  FADD R14, -R51, R26 ;  /* 0x0000001a330e7221 */ /* 0x000fe20000000100 */
[--C-:B------:R-:W-:Y:S01]  /*3910*/  IMAD.WIDE R18, R13, 0x4, R4.reuse ;  /* 0x000000040d127825 */ /* 0x100fe200078e0204 */
[----:B------:R-:W-:Y:S03]  /*3920*/  @P4 STG.E.64 desc[UR6][R16.64], R6 ;  /* 0x0000000610004986 */ /* 0x000fe6000c101b06 */
[--C-:B------:R-:W-:Y:S01]  /*3930*/  IMAD.WIDE R26, R23, 0x4, R4.reuse ;  /* 0x00000004171a7825 */ /* 0x100fe200078e0204 */
[----:B------:R-:W-:Y:S03]  /*3940*/  @P5 STG.E.64 desc[UR6][R18.64], R20 ;  /* 0x0000001412005986 */ /* 0x000fe6000c101b06 */
[----:B------:R-:W-:Y:S01]  /*3950*/  IMAD.WIDE R4, R15, 0x4, R4 ;  /* 0x000000040f047825 */ /* 0x000fe200078e0204 */
[----:B-----5:R-:W-:Y:S04]  /*3960*/  @P3 STG.E.64 desc[UR6][R26.64], R10 ;  /* 0x0000000a1a003986 */ /* 0x020fe8000c101b06 */
[----:B------:R0:W-:Y:S01]  /*3970*/  @P1 STG.E.64 desc[UR6][R4.64], R8 ;  /* 0x0000000804001986 */ /* 0x0001e2000c101b06 */
[----:B------:R-:W-:Y:S01]  /*3980*/  BAR.SYNC.DEFER_BLOCKING 0x0 ;  /* 0x0000000000007b1d */ /* 0x000fe20000010000 */
[----:B------:R-:W-:Y:S01]  /*3990*/  FADD R0, -R49, R2 ;  /* 0x0000000231007221 */ /* 0x000fe20000000100 */
[----:B------:R-:W-:Y:S01]  /*39a0*/  FADD R40, -R40, R53 ;  /* 0x0000003528287221 */ /* 0x000fe20000000100 */
[----:B------:R-:W-:Y:S01]  /*39b0*/  FADD R2, -R41, R52 ;  /* 0x0000003429027221 */ /* 0x000fe20000000100 */
[----:B------:R-:W-:Y:S01]  /*39c0*/  FADD R12, -R39, R12 ;  /* 0x0000000c270c7221 */ /* 0x000fe20000000100 */
[----:B------:R-:W-:-:S03]  /*39d0*/  FADD R50, -R50, R3 ;  /* 0x0000000332327221 */ /* 0x000fc60000000100 */
[----:B0-----:R-:W0:Y:S01]  /*39e0*/  LDC.64 R8, c[0x0][0x268] ;  /* 0x00009a00ff087b82 */ /* 0x001e220000000a00 */
[----:B------:R-:W-:Y:S04]  /*39f0*/  STS [R25], R40 ;  /* 0x0000002819007388 */ /* 0x000fe80000000800 */
[----:B------:R-:W-:Y:S04]  /*3a00*/  STS [R25+0xc], R0 ;  /* 0x00000c0019007388 */ /* 0x000fe80000000800 */
[----:B------:R-:W-:Y:S04]  /*3a10*/  STS [R25+0x18], R48 ;  /* 0x0000183019007388 */ /* 0x000fe80000000800 */
[----:B------:R0:W-:Y:S04]  /*3a20*/  STS [R25+0x24], R2 ;  /* 0x0000240219007388 */ /* 0x0001e80000000800 */
[----:B------:R-:W-:Y:S04]  /*3a30*/  STS [R25+0x4], R38 ;  /* 0x0000042619007388 */ /* 0x000fe80000000800 */
[----:B------:R-:W-:Y:S04]  /*3a40*/  STS [R25+0x10], R12 ;  /* 0x0000100c19007388 */ /* 0x000fe80000000800 */
[----:B------:R-:W-:Y:S04]  /*3a50*/  STS [R25+0x1c], R14 ;  /* 0x00001c0e19007388 */ /* 0x000fe80000000800 */
[----:B------:R-:W-:Y:S01]  /*3a60*/  STS [R25+0x28], R50 ;  /* 0x0000283219007388 */ /* 0x000fe20000000800 */
[----:B------:R-:W-:Y:S06]  /*3a70*/  BAR.SYNC.DEFER_BLOCKING 0x0 ;  /* 0x0000000000007b1d */ /* 0x000fec0000010000 */
[----:B------:R-:W-:Y:S04]  /*3a80*/  LDS R10, [R22] ;  /* 0x00000000160a7984 */ /* 0x000fe80000000800 */
[----:B------:R-:W1:Y:S04]  /*3a90*/  LDS R11, [R22+0x4] ;  /* 0x00000400160b7984 */ /* 0x000e680000000800 */
[----:B------:R-:W-:Y:S04]  /*3aa0*/  LDS R16, [R22+0x600] ;  /* 0x0006000016107984 */ /* 0x000fe80000000800 */
[----:B------:R-:W2:Y:S04]  /*3ab0*/  LDS R17, [R22+0x604] ;  /* 0x0006040016117984 */ /* 0x000ea80000000800 */
[----:B------:R-:W-:Y:S04]  /*3ac0*/  LDS R18, [R22+0xc00] ;  /* 0x000c000016127984 */ /* 0x000fe80000000800 */
[----:B------:R-:W3:Y:S01]  /*3ad0*/  LDS R19, [R22+0xc04] ;  /* 0x000c040016137984 */ /* 0x000ee20000000800 */
[----:B0-----:R-:W-:-:S04]  /*3ae0*/  IMAD.WIDE R2, R47, 0x4, R8 ;  /* 0x000000042f027825 */ /* 0x001fc800078e0208 */
[----:B------:R-:W-:-:S04]  /*3af0*/  IMAD.WIDE R4, R13, 0x4, R8 ;  /* 0x000000040d047825 */ /* 0x000fc800078e0208 */
[----:B------:R-:W-:Y:S01]  /*3b00*/  IMAD.WIDE R6, R23, 0x4, R8 ;  /* 0x0000000417067825 */ /* 0x000fe200078e0208 */
[----:B-1----:R0:W-:Y:S04]  /*3b10*/  @P4 STG.E.64 desc[UR6][R2.64], R10 ;  /* 0x0000000a02004986 */ /* 0x0021e8000c101b06 */
[----:B--2---:R0:W-:Y:S04]  /*3b20*/  @P5 STG.E.64 desc[UR6][R4.64], R16 ;  /* 0x0000001004005986 */ /* 0x0041e8000c101b06 */
[----:B---3--:R0:W-:Y:S02]  /*3b30*/  @P3 STG.E.64 desc[UR6][R6.64], R18 ;  /* 0x0000001206003986 */ /* 0x0081e4000c101b06 */
[----:B0-----:R-:W-:Y:S05]  /*3b40*/  @!P1 EXIT ;  /* 0x000000000000994d */ /* 0x001fea0003800000 */
[----:B0-----:R-:W-:Y:S01]  /*3b50*/  LDS R4, [R22+0x1200] ;  /* 0x0012000016047984 */ /* 0x001fe20000000800 */
[----:B------:R-:W-:-:S03]  /*3b60*/  IMAD.WIDE R2, R15, 0x4, R8 ;  /* 0x000000040f027825 */ /* 0x000fc600078e0208 */
[----:B------:R-:W0:Y:S04]  /*3b70*/  LDS R5, [R22+0x1204] ;  /* 0x0012040016057984 */ /* 0x000e280000000800 */
[----:B0-----:R-:W-:Y:S01]  /*3b80*/  STG.E.64 desc[UR6][R2.64], R4 ;  /* 0x0000000402007986 */ /* 0x001fe2000c101b06 */
[----:B------:R-:W-:Y:S05]  /*3b90*/  EXIT ;  /* 0x000000000000794d */ /* 0x000fea0003800000 */
.L_x_0:
[----:B------:R-:W-:-:S00]  /*3ba0*/  BRA `(.L_x_0) ;  /* 0xfffffffc00fc7947 */ /* 0x000fc0000383ffff */
[----:B------:R-:W-:-:S00]  /*3bb0*/  NOP ;  /* 0x0000000000007918 */ /* 0x000fc00000000000 */
        /* <DEDUP_REMOVED lines=12> */
.L_x_1:


//--------------------- .nv.shared.triton_poi_fused__unsafe_index_add_mul_sigmoid_sub_10 --------------------------
	.section	.nv.shared.triton_poi_fused__unsafe_index_add_mul_sigmoid_sub_10,"aw",@nobits
	.sectionflags	@""
	.align	16
	.zero		1024


//--------------------- .nv.constant0.triton_poi_fused__unsafe_index_add_mul_sigmoid_sub_10 --------------------------
	.section	.nv.constant0.triton_poi_fused__unsafe_index_add_mul_sigmoid_sub_10,"a",@progbits
	.sectionflags	@""
	.align	4
.nv.constant0.triton_poi_fused__unsafe_index_add_mul_sigmoid_sub_10:
	.zero		632
